	.headerflags	@"EF_CUDA_TEXMODE_UNIFIED EF_CUDA_64BIT_ADDRESS EF_CUDA_SM80 EF_CUDA_VIRTUAL_SM(EF_CUDA_SM80)"
	.elftype	@"ET_EXEC"


//--------------------- .nv.info                  --------------------------
	.section	.nv.info,"",@"SHT_CUDA_INFO"
	.align	4


	//----- nvinfo : EIATTR_REGCOUNT
	.align		4
        /*0000*/ 	.byte	0x04, 0x2f
        /*0002*/ 	.short	(.L_1 - .L_0)
	.align		4
.L_0:
        /*0004*/ 	.word	index@(candidate1)
        /*0008*/ 	.word	0x00000020


	//----- nvinfo : EIATTR_MAX_STACK_SIZE
	.align		4
.L_1:
        /*000c*/ 	.byte	0x04, 0x23
        /*000e*/ 	.short	(.L_3 - .L_2)
	.align		4
.L_2:
        /*0010*/ 	.word	index@(candidate1)
        /*0014*/ 	.word	0x00000000


	//----- nvinfo : EIATTR_MIN_STACK_SIZE
	.align		4
.L_3:
        /*0018*/ 	.byte	0x04, 0x12
        /*001a*/ 	.short	(.L_5 - .L_4)
	.align		4
.L_4:
        /*001c*/ 	.word	index@(candidate1)
        /*0020*/ 	.word	0x00000000


	//----- nvinfo : EIATTR_FRAME_SIZE
	.align		4
.L_5:
        /*0024*/ 	.byte	0x04, 0x11
        /*0026*/ 	.short	(.L_7 - .L_6)
	.align		4
.L_6:
        /*0028*/ 	.word	index@(candidate1)
        /*002c*/ 	.word	0x00000000
.L_7:


//--------------------- .nv.info.candidate1       --------------------------
	.section	.nv.info.candidate1,"",@"SHT_CUDA_INFO"
	.align	4


	//----- nvinfo : EIATTR_CUDA_API_VERSION
	.align		4
        /*0000*/ 	.byte	0x04, 0x37
        /*0002*/ 	.short	(.L_9 - .L_8)
.L_8:
        /*0004*/ 	.word	0x00000075


	//----- nvinfo : EIATTR_SW2861232_WAR
	.align		4
.L_9:
        /*0008*/ 	.byte	0x01, 0x35
	.zero		2


	//----- nvinfo : EIATTR_PARAM_CBANK
	.align		4
        /*000c*/ 	.byte	0x04, 0x0a
        /*000e*/ 	.short	(.L_11 - .L_10)
	.align		4
.L_10:
        /*0010*/ 	.word	index@(.nv.constant0.candidate1)
        /*0014*/ 	.short	0x0160
        /*0016*/ 	.short	0x0018


	//----- nvinfo : EIATTR_CBANK_PARAM_SIZE
	.align		4
.L_11:
        /*0018*/ 	.byte	0x03, 0x19
        /*001a*/ 	.short	0x0018


	//----- nvinfo : EIATTR_KPARAM_INFO
	.align		4
        /*001c*/ 	.byte	0x04, 0x17
        /*001e*/ 	.short	(.L_13 - .L_12)
.L_12:
        /*0020*/ 	.word	0x00000000
        /*0024*/ 	.short	0x0002
        /*0026*/ 	.short	0x0010
        /*0028*/ 	.byte	0x00, 0xf0, 0x21, 0x00


	//----- nvinfo : EIATTR_KPARAM_INFO
	.align		4
.L_13:
        /*002c*/ 	.byte	0x04, 0x17
        /*002e*/ 	.short	(.L_15 - .L_14)
.L_14:
        /*0030*/ 	.word	0x00000000
        /*0034*/ 	.short	0x0001
        /*0036*/ 	.short	0x0008
        /*0038*/ 	.byte	0x00, 0xf0, 0x21, 0x00


	//----- nvinfo : EIATTR_KPARAM_INFO
	.align		4
.L_15:
        /*003c*/ 	.byte	0x04, 0x17
        /*003e*/ 	.short	(.L_17 - .L_16)
.L_16:
        /*0040*/ 	.word	0x00000000
        /*0044*/ 	.short	0x0000
        /*0046*/ 	.short	0x0000
        /*0048*/ 	.byte	0x00, 0xf0, 0x21, 0x00


	//----- nvinfo : EIATTR_MAXREG_COUNT
	.align		4
.L_17:
        /*004c*/ 	.byte	0x03, 0x1b
        /*004e*/ 	.short	0x0080


	//----- nvinfo : EIATTR_EXIT_INSTR_OFFSETS
	.align		4
        /*0050*/ 	.byte	0x04, 0x1c
        /*0052*/ 	.short	(.L_19 - .L_18)


	//   ....[0]....
.L_18:
        /*0054*/ 	.word	0x00002c60


	//----- nvinfo : EIATTR_MAX_THREADS
	.align		4
.L_19:
        /*0058*/ 	.byte	0x04, 0x05
        /*005a*/ 	.short	(.L_21 - .L_20)
.L_20:
        /*005c*/ 	.word	0x00000188
        /*0060*/ 	.word	0x00000001
        /*0064*/ 	.word	0x00000001


	//----- nvinfo : EIATTR_CRS_STACK_SIZE
	.align		4
.L_21:
        /*0068*/ 	.byte	0x04, 0x1e
        /*006a*/ 	.short	(.L_23 - .L_22)
.L_22:
        /*006c*/ 	.word	0x00000000
.L_23:


//--------------------- .nv.rel.action            --------------------------
	.section	.nv.rel.action,"",@"SHT_CUDA_RELOCINFO"
	.align	8
	.sectionentsize	8
        /*0000*/ 	.byte	0x4b, 0x00, 0x00, 0x00, 0x00, 0x00, 0x00, 0x00, 0x00, 0x02, 0x02, 0x08, 0x10, 0x0a, 0x2f, 0x22
        /* <DEDUP_REMOVED lines=13> */


//--------------------- .nv.constant0.candidate1  --------------------------
	.section	.nv.constant0.candidate1,"a",@progbits
	.align	4
.nv.constant0.candidate1:
	.zero		376


//--------------------- .text.candidate1          --------------------------
	.section	.text.candidate1,"ax",@progbits
	.sectionflags	@"SHF_BARRIERS=1"
	.sectioninfo	@"SHI_REGISTERS=32"
	.align	128
        .global         candidate1
        .type           candidate1,@function
        .size           candidate1,(.L_x_5 - candidate1)
        .other          candidate1,@"STO_CUDA_ENTRY STV_DEFAULT"
candidate1:
.text.candidate1:
[----:B------:R-:W-:-:S02]  /*0000*/  IMAD.MOV.U32 R1, RZ, RZ, c[0x0][0x28] ;  /* 0x00000a00ff017624 */ /* 0x000fc400078e00ff */
[----:B------:R-:W0:Y:S01]  /*0010*/  S2R R9, SR_TID.X ;  /* 0x0000000000097919 */ /* 0x000e220000002100 */
[----:B------:R-:W-:Y:S01]  /*0020*/  ULDC.64 UR4, c[0x0][0x118] ;  /* 0x0000460000047ab9 */ /* 0x000fe20000000a00 */
[C---:B0-----:R-:W-:Y:S02]  /*0030*/  IADD3 R0, R9.reuse, 0x88, RZ ;  /* 0x0000008809007810 */ /* 0x041fe40007ffe0ff */
[C---:B------:R-:W-:Y:S02]  /*0040*/  LEA.HI R2, R9.reuse, 0x11, RZ, 0x1d ;  /* 0x0000001109027811 */ /* 0x040fe400078fe8ff */
[----:B------:R-:W-:Y:S02]  /*0050*/  LOP3.LUT R6, R9, 0xf0, RZ, 0xc0, !PT ;  /* 0x000000f009067812 */ /* 0x000fe400078ec0ff */
[----:B------:R-:W-:Y:S02]  /*0060*/  LOP3.LUT R0, R0, 0xf0, RZ, 0xc0, !PT ;  /* 0x000000f000007812 */ /* 0x000fe400078ec0ff */
[----:B------:R-:W-:-:S02]  /*0070*/  LOP3.LUT P1, RZ, R2, 0x1e, RZ, 0xc0, !PT ;  /* 0x0000001e02ff7812 */ /* 0x000fc4000782c0ff */
[----:B------:R-:W-:Y:S02]  /*0080*/  ISETP.NE.AND P0, PT, R6, RZ, PT ;  /* 0x000000ff0600720c */ /* 0x000fe40003f05270 */
[C---:B------:R-:W-:Y:S02]  /*0090*/  IADD3 R17, R9.reuse, 0x8, RZ ;  /* 0x0000000809117810 */ /* 0x040fe40007ffe0ff */
[----:B------:R-:W-:Y:S02]  /*00a0*/  ISETP.EQ.OR P1, PT, R0, 0xf0, !P1 ;  /* 0x000000f00000780c */ /* 0x000fe40004f22670 */
[----:B------:R-:W-:Y:S02]  /*00b0*/  LOP3.LUT R0, R9, 0xf, RZ, 0xc0, !PT ;  /* 0x0000000f09007812 */ /* 0x000fe400078ec0ff */
[----:B------:R-:W-:Y:S02]  /*00c0*/  ISETP.EQ.OR P0, PT, R6, 0xf0, !P0 ;  /* 0x000000f00600780c */ /* 0x000fe40004702670 */
[----:B------:R-:W-:-:S02]  /*00d0*/  LOP3.LUT R15, R17, 0xf, RZ, 0xc0, !PT ;  /* 0x0000000f110f7812 */ /* 0x000fc400078ec0ff */
[----:B------:R-:W-:Y:S02]  /*00e0*/  ISETP.EQ.OR P0, PT, R0, RZ, P0 ;  /* 0x000000ff0000720c */ /* 0x000fe40000702670 */
[C---:B------:R-:W-:Y:S02]  /*00f0*/  IADD3 R3, R9.reuse, 0x98, RZ ;  /* 0x0000009809037810 */ /* 0x040fe40007ffe0ff */
[C---:B------:R-:W-:Y:S02]  /*0100*/  LEA.HI R12, R9.reuse, 0x13, RZ, 0x1d ;  /* 0x00000013090c7811 */ /* 0x040fe400078fe8ff */
[C---:B------:R-:W-:Y:S02]  /*0110*/  IADD3 R4, R9.reuse, 0xa8, RZ ;  /* 0x000000a809047810 */ /* 0x040fe40007ffe0ff */
[----:B------:R-:W-:Y:S02]  /*0120*/  LEA.HI R5, R9, 0x15, RZ, 0x1d ;  /* 0x0000001509057811 */ /* 0x000fe400078fe8ff */
[----:B------:R-:W-:-:S02]  /*0130*/  ISETP.EQ.OR P1, PT, R15, RZ, P1 ;  /* 0x000000ff0f00720c */ /* 0x000fc40000f22670 */
[----:B------:R-:W-:Y:S02]  /*0140*/  ISETP.EQ.OR P2, PT, R0, 0xf, P0 ;  /* 0x0000000f0000780c */ /* 0x000fe40000742670 */
[----:B------:R-:W-:Y:S02]  /*0150*/  LOP3.LUT R3, R3, 0xf0, RZ, 0xc0, !PT ;  /* 0x000000f003037812 */ /* 0x000fe400078ec0ff */
[----:B------:R-:W-:Y:S02]  /*0160*/  LOP3.LUT P0, RZ, R12, 0x1e, RZ, 0xc0, !PT ;  /* 0x0000001e0cff7812 */ /* 0x000fe4000780c0ff */
[----:B------:R-:W-:Y:S02]  /*0170*/  LOP3.LUT R4, R4, 0xf0, RZ, 0xc0, !PT ;  /* 0x000000f004047812 */ /* 0x000fe400078ec0ff */
[----:B------:R-:W-:Y:S02]  /*0180*/  LOP3.LUT P3, RZ, R5, 0x1e, RZ, 0xc0, !PT ;  /* 0x0000001e05ff7812 */ /* 0x000fe4000786c0ff */
[----:B------:R-:W-:-:S02]  /*0190*/  ISETP.EQ.OR P1, PT, R15, 0xf, P1 ;  /* 0x0000000f0f00780c */ /* 0x000fc40000f22670 */
[----:B------:R-:W-:Y:S01]  /*01a0*/  ISETP.EQ.OR P0, PT, R3, 0xf0, !P0 ;  /* 0x000000f00300780c */ /* 0x000fe20004702670 */
[----:B------:R-:W0:Y:S01]  /*01b0*/  @!P2 S2R R21, SR_CTAID.X ;  /* 0x000000000015a919 */ /* 0x000e220000002500 */
[----:B------:R-:W-:Y:S02]  /*01c0*/  ISETP.EQ.OR P3, PT, R4, 0xf0, !P3 ;  /* 0x000000f00400780c */ /* 0x000fe40005f62670 */
[C---:B------:R-:W-:Y:S02]  /*01d0*/  ISETP.EQ.OR P0, PT, R15.reuse, RZ, P0 ;  /* 0x000000ff0f00720c */ /* 0x040fe40000702670 */
[C---:B------:R-:W-:Y:S02]  /*01e0*/  ISETP.EQ.OR P4, PT, R15.reuse, RZ, P3 ;  /* 0x000000ff0f00720c */ /* 0x040fe40001f82670 */
[C---:B------:R-:W-:Y:S02]  /*01f0*/  ISETP.EQ.OR P3, PT, R15.reuse, 0xf, P0 ;  /* 0x0000000f0f00780c */ /* 0x040fe40000762670 */
[----:B------:R-:W-:Y:S01]  /*0200*/  ISETP.EQ.OR P4, PT, R15, 0xf, P4 ;  /* 0x0000000f0f00780c */ /* 0x000fe20002782670 */
[----:B------:R-:W1:Y:S01]  /*0210*/  @!P1 S2R R18, SR_CTAID.X ;  /* 0x0000000000129919 */ /* 0x000e620000002500 */
[----:B------:R-:W-:-:S02]  /*0220*/  IADD3 R4, R9, 0xb8, RZ ;  /* 0x000000b809047810 */ /* 0x000fc40007ffe0ff */
[----:B------:R-:W-:Y:S02]  /*0230*/  LEA.HI R3, R9, 0x17, RZ, 0x1d ;  /* 0x0000001709037811 */ /* 0x000fe400078fe8ff */
[----:B------:R-:W-:Y:S02]  /*0240*/  LOP3.LUT R4, R4, 0xf0, RZ, 0xc0, !PT ;  /* 0x000000f004047812 */ /* 0x000fe400078ec0ff */
[----:B------:R-:W-:Y:S02]  /*0250*/  LOP3.LUT P5, RZ, R3, 0x1e, RZ, 0xc0, !PT ;  /* 0x0000001e03ff7812 */ /* 0x000fe400078ac0ff */
[----:B------:R-:W-:Y:S01]  /*0260*/  IADD3 R11, R9, 0xd8, RZ ;  /* 0x000000d8090b7810 */ /* 0x000fe20007ffe0ff */
[----:B------:R-:W2:Y:S01]  /*0270*/  @!P3 S2R R16, SR_CTAID.X ;  /* 0x000000000010b919 */ /* 0x000ea20000002500 */
[----:B------:R-:W-:Y:S02]  /*0280*/  ISETP.EQ.OR P5, PT, R4, 0xf0, !P5 ;  /* 0x000000f00400780c */ /* 0x000fe40006fa2670 */
[----:B------:R-:W-:Y:S01]  /*0290*/  LOP3.LUT R20, R11, 0xf0, RZ, 0xc0, !PT ;  /* 0x000000f00b147812 */ /* 0x000fe200078ec0ff */
[----:B------:R-:W3:Y:S01]  /*02a0*/  @!P4 S2R R10, SR_CTAID.X ;  /* 0x00000000000ac919 */ /* 0x000ee20000002500 */
[----:B------:R-:W-:Y:S01]  /*02b0*/  ISETP.EQ.OR P5, PT, R15, RZ, P5 ;  /* 0x000000ff0f00720c */ /* 0x000fe20002fa2670 */
[----:B0-----:R-:W-:Y:S01]  /*02c0*/  @!P2 IMAD R11, R21, 0x1880, R0 ;  /* 0x00001880150ba824 */ /* 0x001fe200078e0200 */
[----:B------:R-:W-:-:S02]  /*02d0*/  @!P1 IADD3 R13, R9, 0x188, RZ ;  /* 0x00000188090d9810 */ /* 0x000fc40007ffe0ff */
[----:B------:R-:W-:Y:S02]  /*02e0*/  IADD3 R7, R9, 0xc8, RZ ;  /* 0x000000c809077810 */ /* 0x000fe40007ffe0ff */
[----:B------:R-:W-:Y:S02]  /*02f0*/  ISETP.EQ.OR P5, PT, R15, 0xf, P5 ;  /* 0x0000000f0f00780c */ /* 0x000fe40002fa2670 */
[----:B------:R-:W-:Y:S01]  /*0300*/  @!P1 SHF.R.S32.HI R13, RZ, 0x8, R13 ;  /* 0x00000008ff0d9819 */ /* 0x000fe2000001140d */
[----:B-1----:R-:W-:Y:S01]  /*0310*/  @!P1 IMAD R18, R18, 0x1880, R15 ;  /* 0x0000188012129824 */ /* 0x002fe200078e020f */
[----:B------:R-:W-:Y:S02]  /*0320*/  LOP3.LUT R19, R7, 0xf0, RZ, 0xc0, !PT ;  /* 0x000000f007137812 */ /* 0x000fe400078ec0ff */
[----:B------:R-:W-:Y:S02]  /*0330*/  LEA.HI R4, R9, 0x19, RZ, 0x1d ;  /* 0x0000001909047811 */ /* 0x000fe400078fe8ff */
[----:B------:R-:W-:-:S02]  /*0340*/  @!P1 IADD3 R18, R18, -0xf, RZ ;  /* 0xfffffff112129810 */ /* 0x000fc40007ffe0ff */
[----:B------:R-:W-:Y:S02]  /*0350*/  @!P2 SHF.R.S32.HI R7, RZ, 0x8, R9 ;  /* 0x00000008ff07a819 */ /* 0x000fe40000011409 */
[----:B------:R-:W-:Y:S01]  /*0360*/  @!P2 IADD3 R14, R11, -0xf, RZ ;  /* 0xfffffff10b0ea810 */ /* 0x000fe20007ffe0ff */
[----:B------:R-:W-:Y:S01]  /*0370*/  @!P1 IMAD R11, R13, 0xc4, R18 ;  /* 0x000000c40d0b9824 */ /* 0x000fe200078e0212 */
[----:B------:R-:W-:Y:S01]  /*0380*/  LOP3.LUT P6, RZ, R4, 0x1e, RZ, 0xc0, !PT ;  /* 0x0000001e04ff7812 */ /* 0x000fe200078cc0ff */
[--C-:B--2---:R-:W-:Y:S01]  /*0390*/  @!P3 IMAD R16, R16, 0x1880, R15.reuse ;  /* 0x000018801010b824 */ /* 0x104fe200078e020f */
[----:B------:R-:W-:Y:S01]  /*03a0*/  @!P2 SHF.R.U32.HI R6, RZ, 0x4, R6 ;  /* 0x00000004ff06a819 */ /* 0x000fe20000011606 */
[----:B---3--:R-:W-:Y:S01]  /*03b0*/  @!P4 IMAD R10, R10, 0x1880, R15 ;  /* 0x000018800a0ac824 */ /* 0x008fe200078e020f */
[----:B------:R-:W-:Y:S01]  /*03c0*/  @!P3 IADD3 R13, R9, 0x498, RZ ;  /* 0x00000498090db810 */ /* 0x000fe20007ffe0ff */
[----:B------:R-:W-:Y:S01]  /*03d0*/  @!P2 IMAD R7, R7, 0xc4, R14 ;  /* 0x000000c40707a824 */ /* 0x000fe200078e020e */
[----:B------:R-:W-:Y:S01]  /*03e0*/  @!P4 IADD3 R18, R9, 0x7a8, RZ ;  /* 0x000007a80912c810 */ /* 0x000fe20007ffe0ff */
[----:B------:R-:W0:Y:S01]  /*03f0*/  @!P5 S2R R14, SR_CTAID.X ;  /* 0x00000000000ed919 */ /* 0x000e220000002500 */
[----:B------:R-:W-:Y:S01]  /*0400*/  @!P1 LOP3.LUT R2, R2, 0x1f, RZ, 0xc0, !PT ;  /* 0x0000001f02029812 */ /* 0x000fe200078ec0ff */
[----:B------:R-:W-:Y:S01]  /*0410*/  @!P2 IMAD R6, R6, 0xe, R7 ;  /* 0x0000000e0606a824 */ /* 0x000fe200078e0207 */
[----:B------:R-:W-:Y:S01]  /*0420*/  ISETP.EQ.OR P6, PT, R19, 0xf0, !P6 ;  /* 0x000000f01300780c */ /* 0x000fe200077c2670 */
[----:B------:R-:W-:Y:S01]  /*0430*/  @!P2 IMAD.MOV.U32 R7, RZ, RZ, 0x4 ;  /* 0x00000004ff07a424 */ /* 0x000fe200078e00ff */
[----:B------:R-:W-:-:S02]  /*0440*/  @!P3 SHF.R.S32.HI R13, RZ, 0x8, R13 ;  /* 0x00000008ff0db819 */ /* 0x000fc4000001140d */
[----:B------:R-:W-:Y:S01]  /*0450*/  @!P3 IADD3 R16, R16, -0xf, RZ ;  /* 0xfffffff11010b810 */ /* 0x000fe20007ffe0ff */
[----:B------:R-:W-:Y:S01]  /*0460*/  @!P2 IMAD.WIDE R6, R6, R7, c[0x0][0x160] ;  /* 0x000058000606a625 */ /* 0x000fe200078e0207 */
[----:B------:R-:W-:Y:S02]  /*0470*/  @!P4 SHF.R.S32.HI R18, RZ, 0x8, R18 ;  /* 0x00000008ff12c819 */ /* 0x000fe40000011412 */
[----:B------:R-:W-:Y:S01]  /*0480*/  @!P4 IADD3 R19, R10, -0xf, RZ ;  /* 0xfffffff10a13c810 */ /* 0x000fe20007ffe0ff */
[----:B------:R-:W-:Y:S01]  /*0490*/  @!P3 IMAD R16, R13, 0xc4, R16 ;  /* 0x000000c40d10b824 */ /* 0x000fe200078e0210 */
[----:B------:R-:W-:Y:S01]  /*04a0*/  @!P1 SHF.R.U32.HI R10, RZ, 0x1, R2 ;  /* 0x00000001ff0a9819 */ /* 0x000fe20000011602 */
[----:B------:R-:W-:Y:S01]  /*04b0*/  IMAD.MOV.U32 R2, RZ, RZ, RZ ;  /* 0x000000ffff027224 */ /* 0x000fe200078e00ff */
[C---:B------:R-:W-:Y:S01]  /*04c0*/  LEA.HI R8, R9.reuse, 0x1b, RZ, 0x1d ;  /* 0x0000001b09087811 */ /* 0x040fe200078fe8ff */
[----:B------:R-:W-:Y:S01]  /*04d0*/  @!P4 IMAD R13, R18, 0xc4, R19 ;  /* 0x000000c4120dc824 */ /* 0x000fe200078e0213 */
[C---:B------:R-:W-:Y:S01]  /*04e0*/  IADD3 R19, R9.reuse, 0xe8, RZ ;  /* 0x000000e809137810 */ /* 0x040fe20007ffe0ff */
[----:B------:R-:W-:Y:S01]  /*04f0*/  @!P1 IMAD R18, R10, 0xe, R11 ;  /* 0x0000000e0a129824 */ /* 0x000fe200078e020b */
[----:B------:R-:W-:Y:S01]  /*0500*/  LOP3.LUT P0, RZ, R8, 0x1e, RZ, 0xc0, !PT ;  /* 0x0000001e08ff7812 */ /* 0x000fe2000780c0ff */
[----:B------:R1:W2:Y:S01]  /*0510*/  @!P2 LDG.E.CONSTANT R2, [R6.64] ;  /* 0x000000040602a981 */ /* 0x0002a2000c1e9900 */
[----:B------:R-:W-:Y:S01]  /*0520*/  LEA.HI R10, R9, 0x1d, RZ, 0x1d ;  /* 0x0000001d090a7811 */ /* 0x000fe200078fe8ff */
[----:B------:R-:W-:Y:S01]  /*0530*/  HFMA2.MMA R11, -RZ, RZ, 0, 0 ;  /* 0x00000000ff0b7435 */ /* 0x000fe200000001ff */
[----:B------:R-:W-:Y:S01]  /*0540*/  ISETP.EQ.OR P0, PT, R20, 0xf0, !P0 ;  /* 0x000000f01400780c */ /* 0x000fe20004702670 */
[----:B------:R-:W-:Y:S01]  /*0550*/  @!P1 IMAD.MOV.U32 R21, RZ, RZ, 0x4 ;  /* 0x00000004ff159424 */ /* 0x000fe200078e00ff */
[----:B------:R-:W-:-:S02]  /*0560*/  LOP3.LUT R20, R19, 0xf0, RZ, 0xc0, !PT ;  /* 0x000000f013147812 */ /* 0x000fc400078ec0ff */
[----:B------:R-:W-:Y:S01]  /*0570*/  LOP3.LUT P2, RZ, R10, 0x1e, RZ, 0xc0, !PT ;  /* 0x0000001e0aff7812 */ /* 0x000fe2000784c0ff */
[----:B-1----:R-:W-:-:S03]  /*0580*/  @!P1 IMAD.WIDE R6, R18, R21, c[0x0][0x160] ;  /* 0x0000580012069625 */ /* 0x002fc600078e0215 */
[----:B------:R-:W-:-:S04]  /*0590*/  ISETP.EQ.OR P2, PT, R20, 0xf0, !P2 ;  /* 0x000000f01400780c */ /* 0x000fc80005742670 */
[C---:B------:R-:W-:Y:S01]  /*05a0*/  ISETP.EQ.OR P2, PT, R15.reuse, RZ, P2 ;  /* 0x000000ff0f00720c */ /* 0x040fe20001742670 */
[----:B------:R1:W3:Y:S01]  /*05b0*/  @!P1 LDG.E.CONSTANT R11, [R6.64] ;  /* 0x00000004060b9981 */ /* 0x0002e2000c1e9900 */
[C---:B------:R-:W-:Y:S01]  /*05c0*/  ISETP.EQ.OR P1, PT, R15.reuse, RZ, P6 ;  /* 0x000000ff0f00720c */ /* 0x040fe20003722670 */
[----:B0-----:R-:W-:Y:S01]  /*05d0*/  @!P5 IMAD R22, R14, 0x1880, R15 ;  /* 0x000018800e16d824 */ /* 0x001fe200078e020f */
[----:B------:R-:W-:Y:S02]  /*05e0*/  ISETP.EQ.OR P2, PT, R15, 0xf, P2 ;  /* 0x0000000f0f00780c */ /* 0x000fe40001742670 */
[----:B------:R-:W-:Y:S02]  /*05f0*/  @!P4 LOP3.LUT R14, R5, 0x1f, RZ, 0xc0, !PT ;  /* 0x0000001f050ec812 */ /* 0x000fe400078ec0ff */
[C---:B------:R-:W-:Y:S02]  /*0600*/  ISETP.EQ.OR P1, PT, R15.reuse, 0xf, P1 ;  /* 0x0000000f0f00780c */ /* 0x040fe40000f22670 */
[----:B------:R-:W-:-:S02]  /*0610*/  ISETP.EQ.OR P0, PT, R15, RZ, P0 ;  /* 0x000000ff0f00720c */ /* 0x000fc40000702670 */
[----:B------:R-:W-:Y:S02]  /*0620*/  @!P3 LOP3.LUT R12, R12, 0x1f, RZ, 0xc0, !PT ;  /* 0x0000001f0c0cb812 */ /* 0x000fe400078ec0ff */
[----:B------:R-:W-:Y:S02]  /*0630*/  @!P4 SHF.R.U32.HI R14, RZ, 0x1, R14 ;  /* 0x00000001ff0ec819 */ /* 0x000fe4000001160e */
[----:B------:R-:W-:Y:S02]  /*0640*/  @!P5 IADD3 R19, R9, 0xab8, RZ ;  /* 0x00000ab80913d810 */ /* 0x000fe40007ffe0ff */
[----:B------:R-:W-:Y:S01]  /*0650*/  ISETP.EQ.OR P0, PT, R15, 0xf, P0 ;  /* 0x0000000f0f00780c */ /* 0x000fe20000702670 */
[----:B------:R-:W-:Y:S01]  /*0660*/  @!P4 IMAD R14, R14, 0xe, R13 ;  /* 0x0000000e0e0ec824 */ /* 0x000fe200078e020d */
[----:B------:R-:W-:Y:S01]  /*0670*/  @!P3 SHF.R.U32.HI R5, RZ, 0x1, R12 ;  /* 0x00000001ff05b819 */ /* 0x000fe2000001160c */
[----:B------:R-:W0:Y:S01]  /*0680*/  @!P2 S2R R24, SR_CTAID.X ;  /* 0x000000000018a919 */ /* 0x000e220000002500 */
[----:B------:R-:W-:-:S02]  /*0690*/  @!P5 SHF.R.S32.HI R19, RZ, 0x8, R19 ;  /* 0x00000008ff13d819 */ /* 0x000fc40000011413 */
[----:B------:R-:W-:Y:S02]  /*06a0*/  @!P5 IADD3 R22, R22, -0xf, RZ ;  /* 0xfffffff11616d810 */ /* 0x000fe40007ffe0ff */
[----:B------:R-:W-:Y:S02]  /*06b0*/  IADD3 R13, R9, 0xf8, RZ ;  /* 0x000000f8090d7810 */ /* 0x000fe40007ffe0ff */
[----:B------:R-:W-:Y:S01]  /*06c0*/  @!P5 LOP3.LUT R3, R3, 0x1f, RZ, 0xc0, !PT ;  /* 0x0000001f0303d812 */ /* 0x000fe200078ec0ff */
[----:B------:R-:W-:Y:S01]  /*06d0*/  @!P3 IMAD R12, R5, 0xe, R16 ;  /* 0x0000000e050cb824 */ /* 0x000fe200078e0210 */
[----:B------:R-:W4:Y:S01]  /*06e0*/  @!P1 S2R R28, SR_CTAID.X ;  /* 0x00000000001c9919 */ /* 0x000f220000002500 */
[----:B------:R-:W-:Y:S01]  /*06f0*/  LOP3.LUT R18, R13, 0xf0, RZ, 0xc0, !PT ;  /* 0x000000f00d127812 */ /* 0x000fe200078ec0ff */
[----:B------:R-:W-:Y:S01]  /*0700*/  @!P5 IMAD R19, R19, 0xc4, R22 ;  /* 0x000000c41313d824 */ /* 0x000fe200078e0216 */
[----:B------:R-:W-:Y:S01]  /*0710*/  @!P5 SHF.R.U32.HI R16, RZ, 0x1, R3 ;  /* 0x00000001ff10d819 */ /* 0x000fe20000011603 */
[----:B-1----:R-:W-:Y:S01]  /*0720*/  @!P4 IMAD.MOV.U32 R7, RZ, RZ, 0x4 ;  /* 0x00000004ff07c424 */ /* 0x002fe200078e00ff */
[----:B------:R-:W-:Y:S01]  /*0730*/  @!P3 MOV R13, 0x4 ;  /* 0x00000004000db802 */ /* 0x000fe20000000f00 */
[----:B------:R-:W-:Y:S01]  /*0740*/  IMAD.MOV.U32 R5, RZ, RZ, RZ ;  /* 0x000000ffff057224 */ /* 0x000fe200078e00ff */
[C---:B------:R-:W-:Y:S01]  /*0750*/  LEA.HI R3, R9.reuse, 0x1, RZ, 0x1c ;  /* 0x0000000109037811 */ /* 0x040fe200078fe0ff */
[----:B------:R-:W-:Y:S01]  /*0760*/  @!P4 IMAD.WIDE R6, R14, R7, c[0x0][0x160] ;  /* 0x000058000e06c625 */ /* 0x000fe200078e0207 */
[C---:B------:R-:W-:Y:S01]  /*0770*/  LEA.HI R20, R9.reuse, 0x1f, RZ, 0x1d ;  /* 0x0000001f09147811 */ /* 0x040fe200078fe8ff */
[----:B------:R-:W1:Y:S02]  /*0780*/  @!P0 S2R R14, SR_CTAID.X ;  /* 0x00000000000e8919 */ /* 0x000e640000002500 */
[----:B------:R-:W-:Y:S01]  /*0790*/  @!P5 IMAD R19, R16, 0xe, R19 ;  /* 0x0000000e1013d824 */ /* 0x000fe200078e0213 */
[C---:B------:R-:W-:Y:S01]  /*07a0*/  LEA.HI R16, R9.reuse, 0x2, RZ, 0x1c ;  /* 0x0000000209107811 */ /* 0x040fe200078fe0ff */
[----:B------:R-:W-:Y:S01]  /*07b0*/  @!P3 IMAD.WIDE R12, R12, R13, c[0x0][0x160] ;  /* 0x000058000c0cb625 */ /* 0x000fe200078e020d */
[----:B------:R-:W-:-:S02]  /*07c0*/  IADD3 R21, R9, 0x10, RZ ;  /* 0x0000001009157810 */ /* 0x000fc40007ffe0ff */
[----:B------:R-:W-:Y:S01]  /*07d0*/  LOP3.LUT R3, R3, 0xf, RZ, 0xc0, !PT ;  /* 0x0000000f03037812 */ /* 0x000fe200078ec0ff */
[----:B------:R-:W-:Y:S01]  /*07e0*/  IMAD.MOV.U32 R26, RZ, RZ, RZ ;  /* 0x000000ffff1a7224 */ /* 0x000fe200078e00ff */
[----:B------:R-:W-:Y:S01]  /*07f0*/  LOP3.LUT P6, RZ, R20, 0x1e, RZ, 0xc0, !PT ;  /* 0x0000001e14ff7812 */ /* 0x000fe200078cc0ff */
[----:B------:R5:W2:Y:S01]  /*0800*/  @!P3 LDG.E.CONSTANT R5, [R12.64] ;  /* 0x000000040c05b981 */ /* 0x000aa2000c1e9900 */
[----:B------:R-:W-:Y:S02]  /*0810*/  IADD3 R23, R9, 0x20, RZ ;  /* 0x0000002009177810 */ /* 0x000fe40007ffe0ff */
[----:B------:R-:W-:Y:S01]  /*0820*/  LOP3.LUT R16, R16, 0xf, RZ, 0xc0, !PT ;  /* 0x0000000f10107812 */ /* 0x000fe200078ec0ff */
[----:B------:R0:W2:Y:S01]  /*0830*/  @!P4 LDG.E.CONSTANT R26, [R6.64] ;  /* 0x00000004061ac981 */ /* 0x0000a2000c1e9900 */
[----:B------:R-:W-:Y:S02]  /*0840*/  LOP3.LUT R21, R21, 0xf0, RZ, 0xc0, !PT ;  /* 0x000000f015157812 */ /* 0x000fe400078ec0ff */
[----:B------:R-:W-:-:S02]  /*0850*/  ISETP.NE.AND P3, PT, R3, RZ, PT ;  /* 0x000000ff0300720c */ /* 0x000fc40003f65270 */
[----:B------:R-:W-:Y:S02]  /*0860*/  ISETP.EQ.OR P6, PT, R18, 0xf0, !P6 ;  /* 0x000000f01200780c */ /* 0x000fe400077c2670 */
[----:B------:R-:W-:Y:S02]  /*0870*/  LOP3.LUT R23, R23, 0xf0, RZ, 0xc0, !PT ;  /* 0x000000f017177812 */ /* 0x000fe400078ec0ff */
[----:B------:R-:W-:Y:S02]  /*0880*/  ISETP.NE.AND P4, PT, R16, RZ, PT ;  /* 0x000000ff1000720c */ /* 0x000fe40003f85270 */
[----:B------:R-:W-:Y:S02]  /*0890*/  ISETP.EQ.OR P3, PT, R21, 0xf0, !P3 ;  /* 0x000000f01500780c */ /* 0x000fe40005f62670 */
[----:B------:R-:W-:Y:S02]  /*08a0*/  ISETP.EQ.OR P6, PT, R15, RZ, P6 ;  /* 0x000000ff0f00720c */ /* 0x000fe400037c2670 */
[----:B------:R-:W-:Y:S01]  /*08b0*/  ISETP.EQ.OR P4, PT, R23, 0xf0, !P4 ;  /* 0x000000f01700780c */ /* 0x000fe20006782670 */
[----:B0-----:R-:W-:Y:S01]  /*08c0*/  @!P5 IMAD.MOV.U32 R6, RZ, RZ, 0x4 ;  /* 0x00000004ff06d424 */ /* 0x001fe200078e00ff */
[----:B------:R-:W-:Y:S01]  /*08d0*/  ISETP.EQ.OR P3, PT, R0, RZ, P3 ;  /* 0x000000ff0000720c */ /* 0x000fe20001f62670 */
[--C-:B------:R-:W-:Y:S01]  /*08e0*/  @!P2 IMAD R24, R24, 0x1880, R15.reuse ;  /* 0x000018801818a824 */ /* 0x100fe200078e020f */
[----:B------:R-:W-:Y:S01]  /*08f0*/  ISETP.EQ.OR P6, PT, R15, 0xf, P6 ;  /* 0x0000000f0f00780c */ /* 0x000fe200037c2670 */
[----:B----4-:R-:W-:Y:S01]  /*0900*/  @!P1 IMAD R28, R28, 0x1880, R15 ;  /* 0x000018801c1c9824 */ /* 0x010fe200078e020f */
[----:B------:R-:W-:-:S02]  /*0910*/  @!P2 IADD3 R21, R9, 0x13e8, RZ ;  /* 0x000013e80915a810 */ /* 0x000fc40007ffe0ff */
[C---:B------:R-:W-:Y:S01]  /*0920*/  ISETP.EQ.OR P4, PT, R0.reuse, RZ, P4 ;  /* 0x000000ff0000720c */ /* 0x040fe20002782670 */
[----:B------:R-:W-:Y:S01]  /*0930*/  IMAD.MOV.U32 R18, RZ, RZ, RZ ;  /* 0x000000ffff127224 */ /* 0x000fe200078e00ff */
[----:B------:R-:W-:Y:S01]  /*0940*/  LEA.HI R22, R9, 0x3, RZ, 0x1c ;  /* 0x0000000309167811 */ /* 0x000fe200078fe0ff */
[----:B------:R-:W-:Y:S01]  /*0950*/  @!P5 IMAD.WIDE R6, R19, R6, c[0x0][0x160] ;  /* 0x000058001306d625 */ /* 0x000fe200078e0206 */
[----:B-----5:R-:W-:Y:S02]  /*0960*/  @!P1 IADD3 R13, R9, 0xdc8, RZ ;  /* 0x00000dc8090d9810 */ /* 0x020fe40007ffe0ff */
[----:B------:R-:W-:Y:S02]  /*0970*/  ISETP.EQ.OR P3, PT, R0, 0xf, P3 ;  /* 0x0000000f0000780c */ /* 0x000fe40001f62670 */
[----:B------:R-:W-:Y:S01]  /*0980*/  @!P2 SHF.R.S32.HI R21, RZ, 0x8, R21 ;  /* 0x00000008ff15a819 */ /* 0x000fe20000011415 */
[----:B------:R0:W4:Y:S01]  /*0990*/  @!P5 LDG.E.CONSTANT R18, [R6.64] ;  /* 0x000000040612d981 */ /* 0x000122000c1e9900 */
[----:B------:R-:W-:-:S02]  /*09a0*/  @!P2 IADD3 R24, R24, -0xf, RZ ;  /* 0xfffffff11818a810 */ /* 0x000fc40007ffe0ff */
[----:B------:R-:W-:Y:S02]  /*09b0*/  ISETP.EQ.OR P4, PT, R0, 0xf, P4 ;  /* 0x0000000f0000780c */ /* 0x000fe40002782670 */
[----:B------:R-:W-:Y:S02]  /*09c0*/  IADD3 R12, R9, 0x30, RZ ;  /* 0x00000030090c7810 */ /* 0x000fe40007ffe0ff */
[----:B------:R-:W-:Y:S02]  /*09d0*/  LOP3.LUT R22, R22, 0xf, RZ, 0xc0, !PT ;  /* 0x0000000f16167812 */ /* 0x000fe400078ec0ff */
[----:B------:R-:W-:Y:S02]  /*09e0*/  @!P2 LOP3.LUT R10, R10, 0x1f, RZ, 0xc0, !PT ;  /* 0x0000001f0a0aa812 */ /* 0x000fe400078ec0ff */
[----:B------:R-:W-:Y:S02]  /*09f0*/  @!P1 SHF.R.S32.HI R13, RZ, 0x8, R13 ;  /* 0x00000008ff0d9819 */ /* 0x000fe4000001140d */
[----:B------:R-:W-:Y:S01]  /*0a00*/  @!P1 IADD3 R28, R28, -0xf, RZ ;  /* 0xfffffff11c1c9810 */ /* 0x000fe20007ffe0ff */
[----:B-1----:R-:W-:Y:S01]  /*0a10*/  @!P0 IMAD R14, R14, 0x1880, R15 ;  /* 0x000018800e0e8824 */ /* 0x002fe200078e020f */
[----:B------:R-:W-:Y:S01]  /*0a20*/  @!P1 LOP3.LUT R4, R4, 0x1f, RZ, 0xc0, !PT ;  /* 0x0000001f04049812 */ /* 0x000fe200078ec0ff */
[----:B------:R-:W-:Y:S01]  /*0a30*/  @!P2 IMAD R21, R21, 0xc4, R24 ;  /* 0x000000c41515a824 */ /* 0x000fe200078e0218 */
[----:B------:R-:W-:-:S02]  /*0a40*/  LOP3.LUT R12, R12, 0xf0, RZ, 0xc0, !PT ;  /* 0x000000f00c0c7812 */ /* 0x000fc400078ec0ff */
[----:B------:R-:W-:Y:S02]  /*0a50*/  ISETP.NE.AND P5, PT, R22, RZ, PT ;  /* 0x000000ff1600720c */ /* 0x000fe40003fa5270 */
[----:B------:R-:W-:Y:S02]  /*0a60*/  @!P0 IADD3 R19, R9, 0x10d8, RZ ;  /* 0x000010d809138810 */ /* 0x000fe40007ffe0ff */
[----:B------:R-:W-:Y:S01]  /*0a70*/  @!P2 SHF.R.U32.HI R10, RZ, 0x1, R10 ;  /* 0x00000001ff0aa819 */ /* 0x000fe2000001160a */
[----:B------:R-:W-:Y:S01]  /*0a80*/  @!P1 IMAD R13, R13, 0xc4, R28 ;  /* 0x000000c40d0d9824 */ /* 0x000fe200078e021c */
[----:B0-----:R-:W-:Y:S01]  /*0a90*/  @!P1 SHF.R.U32.HI R6, RZ, 0x1, R4 ;  /* 0x00000001ff069819 */ /* 0x001fe20000011604 */
[----:B------:R-:W0:Y:S01]  /*0aa0*/  @!P6 S2R R28, SR_CTAID.X ;  /* 0x00000000001ce919 */ /* 0x000e220000002500 */
[----:B------:R-:W-:Y:S02]  /*0ab0*/  @!P0 SHF.R.S32.HI R19, RZ, 0x8, R19 ;  /* 0x00000008ff138819 */ /* 0x000fe40000011413 */
[----:B------:R-:W-:-:S02]  /*0ac0*/  @!P0 IADD3 R14, R14, -0xf, RZ ;  /* 0xfffffff10e0e8810 */ /* 0x000fc40007ffe0ff */
[----:B------:R-:W-:Y:S01]  /*0ad0*/  ISETP.EQ.OR P5, PT, R12, 0xf0, !P5 ;  /* 0x000000f00c00780c */ /* 0x000fe20006fa2670 */
[----:B------:R-:W-:Y:S01]  /*0ae0*/  @!P2 IMAD R12, R10, 0xe, R21 ;  /* 0x0000000e0a0ca824 */ /* 0x000fe200078e0215 */
[----:B------:R-:W-:Y:S01]  /*0af0*/  @!P0 LOP3.LUT R8, R8, 0x1f, RZ, 0xc0, !PT ;  /* 0x0000001f08088812 */ /* 0x000fe200078ec0ff */
[----:B------:R-:W1:Y:S01]  /*0b00*/  @!P3 S2R R21, SR_CTAID.X ;  /* 0x000000000015b919 */ /* 0x000e620000002500 */
[----:B------:R-:W-:Y:S01]  /*0b10*/  @!P1 MOV R7, 0x4 ;  /* 0x0000000400079802 */ /* 0x000fe20000000f00 */
[----:B------:R-:W-:Y:S01]  /*0b20*/  @!P1 IMAD R6, R6, 0xe, R13 ;  /* 0x0000000e06069824 */ /* 0x000fe200078e020d */
[----:B------:R-:W-:Y:S01]  /*0b30*/  @!P0 SHF.R.U32.HI R13, RZ, 0x1, R8 ;  /* 0x00000001ff0d8819 */ /* 0x000fe20000011608 */
[----:B------:R-:W5:Y:S01]  /*0b40*/  @!P4 S2R R23, SR_CTAID.X ;  /* 0x000000000017c919 */ /* 0x000f620000002500 */
[----:B------:R-:W-:Y:S02]  /*0b50*/  @!P0 IMAD R4, R19, 0xc4, R14 ;  /* 0x000000c413048824 */ /* 0x000fe400078e020e */
[----:B------:R-:W-:-:S02]  /*0b60*/  IMAD.MOV.U32 R14, RZ, RZ, RZ ;  /* 0x000000ffff0e7224 */ /* 0x000fc400078e00ff */
[----:B------:R-:W-:Y:S01]  /*0b70*/  @!P1 IMAD.WIDE R6, R6, R7, c[0x0][0x160] ;  /* 0x0000580006069625 */ /* 0x000fe200078e0207 */
[----:B------:R-:W-:Y:S02]  /*0b80*/  @!P2 MOV R19, 0x4 ;  /* 0x000000040013a802 */ /* 0x000fe40000000f00 */
[----:B------:R-:W-:Y:S01]  /*0b90*/  LEA.HI R24, R9, 0x4, RZ, 0x1c ;  /* 0x0000000409187811 */ /* 0x000fe200078fe0ff */
[----:B------:R-:W-:Y:S01]  /*0ba0*/  @!P0 IMAD R13, R13, 0xe, R4 ;  /* 0x0000000e0d0d8824 */ /* 0x000fe200078e0204 */
[----:B------:R-:W-:Y:S01]  /*0bb0*/  ISETP.EQ.OR P5, PT, R0, RZ, P5 ;  /* 0x000000ff0000720c */ /* 0x000fe20002fa2670 */
[----:B------:R-:W-:Y:S01]  /*0bc0*/  @!P0 IMAD.MOV.U32 R8, RZ, RZ, 0x4 ;  /* 0x00000004ff088424 */ /* 0x000fe200078e00ff */
[----:B------:R0:W2:Y:S01]  /*0bd0*/  @!P1 LDG.E.CONSTANT R14, [R6.64] ;  /* 0x00000004060e9981 */ /* 0x0000a2000c1e9900 */
[----:B------:R-:W-:Y:S02]  /*0be0*/  IADD3 R4, R9, 0x40, RZ ;  /* 0x0000004009047810 */ /* 0x000fe40007ffe0ff */
[----:B------:R-:W-:Y:S01]  /*0bf0*/  LOP3.LUT R24, R24, 0xf, RZ, 0xc0, !PT ;  /* 0x0000000f18187812 */ /* 0x000fe200078ec0ff */
[----:B------:R-:W-:Y:S01]  /*0c00*/  IMAD.MOV.U32 R10, RZ, RZ, RZ ;  /* 0x000000ffff0a7224 */ /* 0x000fe200078e00ff */
[----:B------:R-:W-:Y:S01]  /*0c10*/  ISETP.EQ.OR P5, PT, R0, 0xf, P5 ;  /* 0x0000000f0000780c */ /* 0x000fe20002fa2670 */
[----:B0-----:R-:W-:-:S04]  /*0c20*/  @!P0 IMAD.WIDE R6, R13, R8, c[0x0][0x160] ;  /* 0x000058000d068625 */ /* 0x001fc800078e0208 */
[----:B------:R-:W-:Y:S01]  /*0c30*/  @!P2 IMAD.WIDE R12, R12, R19, c[0x0][0x160] ;  /* 0x000058000c0ca625 */ /* 0x000fe200078e0213 */
[C---:B------:R-:W-:Y:S01]  /*0c40*/  LEA.HI R19, R9.reuse, 0x5, RZ, 0x1c ;  /* 0x0000000509137811 */ /* 0x040fe200078fe0ff */
[----:B------:R0:W2:Y:S01]  /*0c50*/  @!P0 LDG.E.CONSTANT R10, [R6.64] ;  /* 0x00000004060a8981 */ /* 0x0000a2000c1e9900 */
[----:B------:R-:W-:Y:S02]  /*0c60*/  LOP3.LUT R4, R4, 0xf0, RZ, 0xc0, !PT ;  /* 0x000000f004047812 */ /* 0x000fe400078ec0ff */
[----:B------:R-:W-:Y:S02]  /*0c70*/  ISETP.NE.AND P1, PT, R24, RZ, PT ;  /* 0x000000ff1800720c */ /* 0x000fe40003f25270 */
[----:B------:R-:W-:Y:S01]  /*0c80*/  IADD3 R25, R9, 0x50, RZ ;  /* 0x0000005009197810 */ /* 0x000fe20007ffe0ff */
[----:B------:R-:W-:Y:S01]  /*0c90*/  IMAD.MOV.U32 R8, RZ, RZ, RZ ;  /* 0x000000ffff087224 */ /* 0x000fe200078e00ff */
[----:B------:R-:W-:Y:S01]  /*0ca0*/  LOP3.LUT R19, R19, 0xf, RZ, 0xc0, !PT ;  /* 0x0000000f13137812 */ /* 0x000fe200078ec0ff */
[----:B------:R-:W-:Y:S01]  /*0cb0*/  @!P6 IMAD R28, R28, 0x1880, R15 ;  /* 0x000018801c1ce824 */ /* 0x000fe200078e020f */
[----:B------:R-:W-:-:S02]  /*0cc0*/  ISETP.EQ.OR P1, PT, R4, 0xf0, !P1 ;  /* 0x000000f00400780c */ /* 0x000fc40004f22670 */
[----:B------:R-:W-:Y:S01]  /*0cd0*/  LOP3.LUT R25, R25, 0xf0, RZ, 0xc0, !PT ;  /* 0x000000f019197812 */ /* 0x000fe200078ec0ff */
[----:B------:R5:W2:Y:S01]  /*0ce0*/  @!P2 LDG.E.CONSTANT R8, [R12.64] ;  /* 0x000000040c08a981 */ /* 0x000aa2000c1e9900 */
[----:B------:R-:W-:Y:S02]  /*0cf0*/  ISETP.NE.AND P0, PT, R19, RZ, PT ;  /* 0x000000ff1300720c */ /* 0x000fe40003f05270 */
[C---:B------:R-:W-:Y:S02]  /*0d00*/  LEA.HI R4, R9.reuse, 0x1, RZ, 0x1d ;  /* 0x0000000109047811 */ /* 0x040fe400078fe8ff */
[----:B0-----:R-:W-:Y:S01]  /*0d10*/  @!P6 IADD3 R7, R9, 0x16f8, RZ ;  /* 0x000016f80907e810 */ /* 0x001fe20007ffe0ff */
[--C-:B-1----:R-:W-:Y:S01]  /*0d20*/  @!P3 IMAD R21, R21, 0x1880, R0.reuse ;  /* 0x000018801515b824 */ /* 0x102fe200078e0200 */
[----:B------:R-:W-:Y:S01]  /*0d30*/  ISETP.EQ.OR P1, PT, R0, RZ, P1 ;  /* 0x000000ff0000720c */ /* 0x000fe20000f22670 */
[----:B-----5:R-:W-:Y:S01]  /*0d40*/  @!P4 IMAD R23, R23, 0x1880, R0 ;  /* 0x000018801717c824 */ /* 0x020fe200078e0200 */
[----:B------:R-:W-:-:S02]  /*0d50*/  ISETP.EQ.OR P0, PT, R25, 0xf0, !P0 ;  /* 0x000000f01900780c */ /* 0x000fc40004702670 */
[----:B------:R-:W-:Y:S01]  /*0d60*/  @!P3 IADD3 R12, R9, 0x310, RZ ;  /* 0x00000310090cb810 */ /* 0x000fe20007ffe0ff */
[----:B------:R-:W0:Y:S01]  /*0d70*/  @!P5 S2R R25, SR_CTAID.X ;  /* 0x000000000019d919 */ /* 0x000e220000002500 */
[----:B------:R-:W-:Y:S02]  /*0d80*/  LOP3.LUT R17, R17, 0xf0, RZ, 0xc0, !PT ;  /* 0x000000f011117812 */ /* 0x000fe400078ec0ff */
[----:B------:R-:W-:Y:S02]  /*0d90*/  LOP3.LUT P2, RZ, R4, 0x1e, RZ, 0xc0, !PT ;  /* 0x0000001e04ff7812 */ /* 0x000fe4000784c0ff */
[----:B------:R-:W-:Y:S02]  /*0da0*/  @!P6 LOP3.LUT R20, R20, 0x1f, RZ, 0xc0, !PT ;  /* 0x0000001f1414e812 */ /* 0x000fe400078ec0ff */
[----:B------:R-:W-:Y:S02]  /*0db0*/  @!P6 SHF.R.S32.HI R7, RZ, 0x8, R7 ;  /* 0x00000008ff07e819 */ /* 0x000fe40000011407 */
[----:B------:R-:W-:-:S02]  /*0dc0*/  @!P6 IADD3 R28, R28, -0xf, RZ ;  /* 0xfffffff11c1ce810 */ /* 0x000fc40007ffe0ff */
[----:B------:R-:W-:Y:S02]  /*0dd0*/  @!P4 IADD3 R6, R9, 0x620, RZ ;  /* 0x000006200906c810 */ /* 0x000fe40007ffe0ff */
[----:B------:R-:W-:Y:S02]  /*0de0*/  ISETP.EQ.OR P1, PT, R0, 0xf, P1 ;  /* 0x0000000f0000780c */ /* 0x000fe40000f22670 */
[----:B------:R-:W-:Y:S02]  /*0df0*/  @!P3 SHF.R.S32.HI R12, RZ, 0x8, R12 ;  /* 0x00000008ff0cb819 */ /* 0x000fe4000001140c */
[----:B------:R-:W-:Y:S01]  /*0e00*/  @!P3 IADD3 R21, R21, -0xf, RZ ;  /* 0xfffffff11515b810 */ /* 0x000fe20007ffe0ff */
[----:B------:R-:W-:Y:S01]  /*0e10*/  @!P6 IMAD R7, R7, 0xc4, R28 ;  /* 0x000000c40707e824 */ /* 0x000fe200078e021c */
[----:B------:R-:W-:Y:S02]  /*0e20*/  ISETP.EQ.OR P2, PT, R17, 0xf0, !P2 ;  /* 0x000000f01100780c */ /* 0x000fe40005742670 */
[----:B------:R-:W-:-:S02]  /*0e30*/  @!P6 SHF.R.U32.HI R20, RZ, 0x1, R20 ;  /* 0x00000001ff14e819 */ /* 0x000fc40000011614 */
[----:B------:R-:W-:Y:S02]  /*0e40*/  @!P4 SHF.R.S32.HI R6, RZ, 0x8, R6 ;  /* 0x00000008ff06c819 */ /* 0x000fe40000011406 */
[----:B------:R-:W-:Y:S01]  /*0e50*/  @!P4 IADD3 R23, R23, -0xf, RZ ;  /* 0xfffffff11717c810 */ /* 0x000fe20007ffe0ff */
[----:B------:R-:W-:Y:S01]  /*0e60*/  @!P3 IMAD R12, R12, 0xc4, R21 ;  /* 0x000000c40c0cb824 */ /* 0x000fe200078e0215 */
[C---:B------:R-:W-:Y:S01]  /*0e70*/  ISETP.EQ.OR P2, PT, R15.reuse, RZ, P2 ;  /* 0x000000ff0f00720c */ /* 0x040fe20001742670 */
[----:B------:R-:W-:Y:S01]  /*0e80*/  @!P6 IMAD R20, R20, 0xe, R7 ;  /* 0x0000000e1414e824 */ /* 0x000fe200078e0207 */
[----:B------:R-:W-:Y:S01]  /*0e90*/  @!P3 MOV R17, 0x4 ;  /* 0x000000040011b802 */ /* 0x000fe20000000f00 */
[----:B------:R-:W-:Y:S01]  /*0ea0*/  @!P4 IMAD R7, R6, 0xc4, R23 ;  /* 0x000000c40607c824 */ /* 0x000fe200078e0217 */
[----:B------:R-:W-:Y:S01]  /*0eb0*/  ISETP.EQ.OR P2, PT, R15, 0xf, P2 ;  /* 0x0000000f0f00780c */ /* 0x000fe20001742670 */
[----:B------:R-:W-:Y:S01]  /*0ec0*/  @!P3 IMAD R12, R3, 0xe, R12 ;  /* 0x0000000e030cb824 */ /* 0x000fe200078e020c */
[----:B------:R-:W1:Y:S01]  /*0ed0*/  @!P1 S2R R23, SR_CTAID.X ;  /* 0x0000000000179919 */ /* 0x000e620000002500 */
[----:B------:R-:W-:-:S02]  /*0ee0*/  @!P4 IMAD R13, R16, 0xe, R7 ;  /* 0x0000000e100dc824 */ /* 0x000fc400078e0207 */
[----:B------:R-:W-:Y:S02]  /*0ef0*/  @!P6 IMAD.MOV.U32 R21, RZ, RZ, 0x4 ;  /* 0x00000004ff15e424 */ /* 0x000fe400078e00ff */
[----:B------:R-:W-:Y:S02]  /*0f00*/  IMAD.MOV.U32 R7, RZ, RZ, RZ ;  /* 0x000000ffff077224 */ /* 0x000fe400078e00ff */
[----:B------:R-:W-:Y:S01]  /*0f10*/  @!P3 IMAD.WIDE R16, R12, R17, c[0x0][0x160] ;  /* 0x000058000c10b625 */ /* 0x000fe200078e0211 */
[----:B------:R-:W-:-:S03]  /*0f20*/  ISETP.EQ.OR P0, PT, R0, RZ, P0 ;  /* 0x000000ff0000720c */ /* 0x000fc60000702670 */
[----:B------:R-:W-:Y:S01]  /*0f30*/  IMAD.MOV.U32 R6, RZ, RZ, RZ ;  /* 0x000000ffff067224 */ /* 0x000fe200078e00ff */
[----:B------:R5:W4:Y:S01]  /*0f40*/  @!P3 LDG.E.CONSTANT R7, [R16.64] ;  /* 0x000000041007b981 */ /* 0x000b22000c1e9900 */
[----:B------:R-:W-:Y:S01]  /*0f50*/  @!P6 IMAD.WIDE R20, R20, R21, c[0x0][0x160] ;  /* 0x000058001414e625 */ /* 0x000fe200078e0215 */
[----:B------:R-:W-:-:S03]  /*0f60*/  ISETP.EQ.OR P3, PT, R0, 0xf, P0 ;  /* 0x0000000f0000780c */ /* 0x000fc60000762670 */
[----:B------:R-:W-:Y:S01]  /*0f70*/  @!P4 IMAD.MOV.U32 R28, RZ, RZ, 0x4 ;  /* 0x00000004ff1cc424 */ /* 0x000fe200078e00ff */
[----:B------:R1:W4:Y:S01]  /*0f80*/  @!P6 LDG.E.CONSTANT R6, [R20.64] ;  /* 0x000000041406e981 */ /* 0x000322000c1e9900 */
[----:B0-----:R-:W-:Y:S02]  /*0f90*/  @!P5 IMAD R25, R25, 0x1880, R0 ;  /* 0x000018801919d824 */ /* 0x001fe400078e0200 */
[----:B------:R-:W-:Y:S02]  /*0fa0*/  @!P4 IMAD.WIDE R12, R13, R28, c[0x0][0x160] ;  /* 0x000058000d0cc625 */ /* 0x000fe400078e021c */
[----:B------:R-:W0:Y:S02]  /*0fb0*/  @!P2 S2R R28, SR_CTAID.X ;  /* 0x00000000001ca919 */ /* 0x000e240000002500 */
[----:B------:R-:W-:Y:S01]  /*0fc0*/  IMAD.MOV.U32 R3, RZ, RZ, RZ ;  /* 0x000000ffff037224 */ /* 0x000fe200078e00ff */
[C---:B-1----:R-:W-:Y:S02]  /*0fd0*/  @!P5 IADD3 R20, R9.reuse, 0x930, RZ ;  /* 0x000009300914d810 */ /* 0x042fe40007ffe0ff */
[----:B------:R-:W-:-:S03]  /*0fe0*/  @!P1 IADD3 R21, R9, 0xc40, RZ ;  /* 0x00000c4009159810 */ /* 0x000fc60007ffe0ff */
[----:B------:R1:W4:Y:S01]  /*0ff0*/  @!P4 LDG.E.CONSTANT R3, [R12.64] ;  /* 0x000000040c03c981 */ /* 0x000322000c1e9900 */
[----:B------:R-:W-:Y:S02]  /*1000*/  @!P5 SHF.R.S32.HI R20, RZ, 0x8, R20 ;  /* 0x00000008ff14d819 */ /* 0x000fe40000011414 */
[----:B------:R-:W-:Y:S02]  /*1010*/  @!P5 IADD3 R25, R25, -0xf, RZ ;  /* 0xfffffff11919d810 */ /* 0x000fe40007ffe0ff */
[----:B-----5:R-:W-:Y:S02]  /*1020*/  LEA.HI R17, R9, 0x6, RZ, 0x1c ;  /* 0x0000000609117811 */ /* 0x020fe400078fe0ff */
[----:B-1----:R-:W-:Y:S01]  /*1030*/  @!P1 SHF.R.S32.HI R13, RZ, 0x8, R21 ;  /* 0x00000008ff0d9819 */ /* 0x002fe20000011415 */
[----:B------:R-:W-:Y:S02]  /*1040*/  @!P5 IMAD R21, R20, 0xc4, R25 ;  /* 0x000000c41415d824 */ /* 0x000fe400078e0219 */
[----:B------:R-:W1:Y:S01]  /*1050*/  @!P3 S2R R25, SR_CTAID.X ;  /* 0x000000000019b919 */ /* 0x000e620000002500 */
[----:B------:R-:W-:Y:S01]  /*1060*/  @!P1 IMAD R23, R23, 0x1880, R0 ;  /* 0x0000188017179824 */ /* 0x000fe200078e0200 */
[----:B------:R-:W-:-:S02]  /*1070*/  IADD3 R12, R9, 0x60, RZ ;  /* 0x00000060090c7810 */ /* 0x000fc40007ffe0ff */
[----:B------:R-:W-:Y:S02]  /*1080*/  LOP3.LUT R17, R17, 0xf, RZ, 0xc0, !PT ;  /* 0x0000000f11117812 */ /* 0x000fe400078ec0ff */
[----:B------:R-:W-:Y:S02]  /*1090*/  @!P1 IADD3 R16, R23, -0xf, RZ ;  /* 0xfffffff117109810 */ /* 0x000fe40007ffe0ff */
[----:B------:R-:W-:Y:S02]  /*10a0*/  LOP3.LUT R12, R12, 0xf0, RZ, 0xc0, !PT ;  /* 0x000000f00c0c7812 */ /* 0x000fe400078ec0ff */
[----:B------:R-:W-:Y:S01]  /*10b0*/  ISETP.NE.AND P0, PT, R17, RZ, PT ;  /* 0x000000ff1100720c */ /* 0x000fe20003f05270 */
[----:B------:R-:W-:Y:S01]  /*10c0*/  @!P1 IMAD R13, R13, 0xc4, R16 ;  /* 0x000000c40d0d9824 */ /* 0x000fe200078e0210 */
[----:B------:R-:W-:Y:S01]  /*10d0*/  @!P5 MOV R23, 0x4 ;  /* 0x000000040017d802 */ /* 0x000fe20000000f00 */
[----:B0-----:R-:W-:Y:S01]  /*10e0*/  @!P2 IMAD R28, R28, 0x1880, R15 ;  /* 0x000018801c1ca824 */ /* 0x001fe200078e020f */
[----:B------:R-:W-:Y:S01]  /*10f0*/  ISETP.EQ.OR P0, PT, R12, 0xf0, !P0 ;  /* 0x000000f00c00780c */ /* 0x000fe20004702670 */
[----:B------:R-:W-:Y:S01]  /*1100*/  @!P5 IMAD R22, R22, 0xe, R21 ;  /* 0x0000000e1616d824 */ /* 0x000fe200078e0215 */
[----:B------:R-:W-:Y:S01]  /*1110*/  @!P2 IADD3 R12, R9, 0x1a08, RZ ;  /* 0x00001a08090ca810 */ /* 0x000fe20007ffe0ff */
[----:B------:R-:W-:Y:S01]  /*1120*/  IMAD.MOV.U32 R20, RZ, RZ, RZ ;  /* 0x000000ffff147224 */ /* 0x000fe200078e00ff */
[----:B------:R-:W-:Y:S01]  /*1130*/  @!P2 IADD3 R21, R28, -0xf, RZ ;  /* 0xfffffff11c15a810 */ /* 0x000fe20007ffe0ff */
[----:B------:R-:W-:Y:S01]  /*1140*/  @!P1 IMAD R13, R24, 0xe, R13 ;  /* 0x0000000e180d9824 */ /* 0x000fe200078e020d */
[----:B------:R-:W-:Y:S01]  /*1150*/  @!P2 SHF.R.S32.HI R24, RZ, 0x8, R12 ;  /* 0x00000008ff18a819 */ /* 0x000fe2000001140c */
[----:B------:R-:W-:-:S04]  /*1160*/  @!P5 IMAD.WIDE R22, R22, R23, c[0x0][0x160] ;  /* 0x000058001616d625 */ /* 0x000fc800078e0217 */
[----:B------:R-:W-:Y:S01]  /*1170*/  @!P1 IMAD.MOV.U32 R12, RZ, RZ, 0x4 ;  /* 0x00000004ff0c9424 */ /* 0x000fe200078e00ff */
[----:B------:R0:W5:Y:S01]  /*1180*/  @!P5 LDG.E.CONSTANT R20, [R22.64] ;  /* 0x000000041614d981 */ /* 0x000162000c1e9900 */
[----:B------:R-:W-:Y:S01]  /*1190*/  @!P2 IMAD R24, R24, 0xc4, R21 ;  /* 0x000000c41818a824 */ /* 0x000fe200078e0215 */
[----:B------:R-:W-:Y:S01]  /*11a0*/  LEA.HI R21, R9, 0x7, RZ, 0x1c ;  /* 0x0000000709157811 */ /* 0x000fe200078fe0ff */
[----:B-1----:R-:W-:Y:S02]  /*11b0*/  @!P3 IMAD R25, R25, 0x1880, R0 ;  /* 0x000018801919b824 */ /* 0x002fe400078e0200 */
[----:B------:R-:W-:Y:S01]  /*11c0*/  IMAD.MOV.U32 R16, RZ, RZ, RZ ;  /* 0x000000ffff107224 */ /* 0x000fe200078e00ff */
[----:B------:R-:W-:Y:S01]  /*11d0*/  ISETP.EQ.OR P0, PT, R0, RZ, P0 ;  /* 0x000000ff0000720c */ /* 0x000fe20000702670 */
[----:B------:R-:W-:Y:S01]  /*11e0*/  @!P1 IMAD.WIDE R12, R13, R12, c[0x0][0x160] ;  /* 0x000058000d0c9625 */ /* 0x000fe200078e020c */
[----:B0-----:R-:W-:Y:S02]  /*11f0*/  @!P3 IADD3 R22, R9, 0xf50, RZ ;  /* 0x00000f500916b810 */ /* 0x001fe40007ffe0ff */
[----:B------:R-:W-:-:S02]  /*1200*/  @!P2 LOP3.LUT R4, R4, 0x1f, RZ, 0xc0, !PT ;  /* 0x0000001f0404a812 */ /* 0x000fc400078ec0ff */
[----:B------:R0:W5:Y:S01]  /*1210*/  @!P1 LDG.E.CONSTANT R16, [R12.64] ;  /* 0x000000040c109981 */ /* 0x000162000c1e9900 */
[----:B------:R-:W-:Y:S02]  /*1220*/  IADD3 R23, R9, 0x70, RZ ;  /* 0x0000007009177810 */ /* 0x000fe40007ffe0ff */
[----:B------:R-:W-:Y:S02]  /*1230*/  LOP3.LUT R21, R21, 0xf, RZ, 0xc0, !PT ;  /* 0x0000000f15157812 */ /* 0x000fe400078ec0ff */
[----:B------:R-:W-:Y:S02]  /*1240*/  @!P3 SHF.R.S32.HI R22, RZ, 0x8, R22 ;  /* 0x00000008ff16b819 */ /* 0x000fe40000011416 */
[----:B------:R-:W-:Y:S02]  /*1250*/  @!P3 IADD3 R25, R25, -0xf, RZ ;  /* 0xfffffff11919b810 */ /* 0x000fe40007ffe0ff */
[----:B------:R-:W-:Y:S02]  /*1260*/  ISETP.EQ.OR P0, PT, R0, 0xf, P0 ;  /* 0x0000000f0000780c */ /* 0x000fe40000702670 */
[----:B0-----:R-:W-:Y:S01]  /*1270*/  @!P2 SHF.R.U32.HI R13, RZ, 0x1, R4 ;  /* 0x00000001ff0da819 */ /* 0x001fe20000011604 */
[----:B------:R-:W-:Y:S01]  /*1280*/  @!P3 IMAD R22, R22, 0xc4, R25 ;  /* 0x000000c41616b824 */ /* 0x000fe200078e0219 */
[----:B------:R-:W-:-:S02]  /*1290*/  LOP3.LUT R23, R23, 0xf0, RZ, 0xc0, !PT ;  /* 0x000000f017177812 */ /* 0x000fc400078ec0ff */
[----:B------:R-:W-:Y:S01]  /*12a0*/  ISETP.NE.AND P1, PT, R21, RZ, PT ;  /* 0x000000ff1500720c */ /* 0x000fe20003f25270 */
[----:B------:R-:W-:Y:S01]  /*12b0*/  @!P2 IMAD R13, R13, 0xe, R24 ;  /* 0x0000000e0d0da824 */ /* 0x000fe200078e0218 */
[----:B------:R-:W-:Y:S01]  /*12c0*/  @!P2 MOV R12, 0x4 ;  /* 0x00000004000ca802 */ /* 0x000fe20000000f00 */
[----:B------:R-:W-:Y:S01]  /*12d0*/  @!P3 IMAD R24, R19, 0xe, R22 ;  /* 0x0000000e1318b824 */ /* 0x000fe200078e0216 */
[----:B------:R-:W-:Y:S01]  /*12e0*/  ISETP.EQ.OR P1, PT, R23, 0xf0, !P1 ;  /* 0x000000f01700780c */ /* 0x000fe20004f22670 */
[----:B------:R-:W-:Y:S01]  /*12f0*/  IMAD.MOV.U32 R4, RZ, RZ, RZ ;  /* 0x000000ffff047224 */ /* 0x000fe200078e00ff */
[----:B------:R-:W-:Y:S01]  /*1300*/  LEA.HI R19, R9, 0x8, RZ, 0x1c ;  /* 0x0000000809137811 */ /* 0x000fe200078fe0ff */
[----:B------:R-:W-:Y:S01]  /*1310*/  @!P2 IMAD.WIDE R22, R13, R12, c[0x0][0x160] ;  /* 0x000058000d16a625 */ /* 0x000fe200078e020c */
[----:B------:R-:W-:Y:S01]  /*1320*/  ISETP.EQ.OR P1, PT, R0, RZ, P1 ;  /* 0x000000ff0000720c */ /* 0x000fe20000f22670 */
[----:B------:R-:W0:Y:S01]  /*1330*/  @!P0 S2R R27, SR_CTAID.X ;  /* 0x00000000001b8919 */ /* 0x000e220000002500 */
[----:B------:R-:W-:-:S02]  /*1340*/  IADD3 R28, R9, 0x80, RZ ;  /* 0x00000080091c7810 */ /* 0x000fc40007ffe0ff */
[----:B------:R-:W-:Y:S01]  /*1350*/  LOP3.LUT R19, R19, 0xf, RZ, 0xc0, !PT ;  /* 0x0000000f13137812 */ /* 0x000fe200078ec0ff */
[----:B------:R1:W5:Y:S01]  /*1360*/  @!P2 LDG.E.CONSTANT R4, [R22.64] ;  /* 0x000000041604a981 */ /* 0x000362000c1e9900 */
[----:B------:R-:W-:Y:S02]  /*1370*/  ISETP.EQ.OR P1, PT, R0, 0xf, P1 ;  /* 0x0000000f0000780c */ /* 0x000fe40000f22670 */
[----:B------:R-:W-:Y:S02]  /*1380*/  LOP3.LUT R28, R28, 0xf0, RZ, 0xc0, !PT ;  /* 0x000000f01c1c7812 */ /* 0x000fe400078ec0ff */
[----:B------:R-:W-:-:S04]  /*1390*/  ISETP.NE.AND P2, PT, R19, RZ, PT ;  /* 0x000000ff1300720c */ /* 0x000fc80003f45270 */
[----:B------:R-:W-:-:S04]  /*13a0*/  ISETP.EQ.OR P2, PT, R28, 0xf0, !P2 ;  /* 0x000000f01c00780c */ /* 0x000fc80005742670 */
[C---:B------:R-:W-:Y:S01]  /*13b0*/  ISETP.EQ.OR P2, PT, R0.reuse, RZ, P2 ;  /* 0x000000ff0000720c */ /* 0x040fe20001742670 */
[----:B-1----:R-:W1:Y:S03]  /*13c0*/  @!P1 S2R R23, SR_CTAID.X ;  /* 0x0000000000179919 */ /* 0x002e660000002500 */
[----:B------:R-:W-:Y:S02]  /*13d0*/  ISETP.EQ.OR P2, PT, R0, 0xf, P2 ;  /* 0x0000000f0000780c */ /* 0x000fe40001742670 */
[----:B------:R-:W-:Y:S01]  /*13e0*/  @!P0 IADD3 R13, R9, 0x1260, RZ ;  /* 0x00001260090d8810 */ /* 0x000fe20007ffe0ff */
[----:B0-----:R-:W-:Y:S02]  /*13f0*/  @!P0 IMAD R27, R27, 0x1880, R0 ;  /* 0x000018801b1b8824 */ /* 0x001fe400078e0200 */
[----:B------:R-:W-:Y:S01]  /*1400*/  @!P3 IMAD.MOV.U32 R25, RZ, RZ, 0x4 ;  /* 0x00000004ff19b424 */ /* 0x000fe200078e00ff */
[----:B------:R-:W-:Y:S01]  /*1410*/  @!P0 SHF.R.S32.HI R13, RZ, 0x8, R13 ;  /* 0x00000008ff0d8819 */ /* 0x000fe2000001140d */
[----:B------:R-:W-:Y:S01]  /*1420*/  IMAD.MOV.U32 R12, RZ, RZ, RZ ;  /* 0x000000ffff0c7224 */ /* 0x000fe200078e00ff */
[----:B------:R-:W-:Y:S01]  /*1430*/  @!P0 IADD3 R22, R27, -0xf, RZ ;  /* 0xfffffff11b168810 */ /* 0x000fe20007ffe0ff */
[----:B------:R-:W-:-:S04]  /*1440*/  @!P3 IMAD.WIDE R24, R24, R25, c[0x0][0x160] ;  /* 0x000058001818b625 */ /* 0x000fc800078e0219 */
[----:B------:R-:W0:Y:S01]  /*1450*/  @!P2 S2R R28, SR_CTAID.X ;  /* 0x00000000001ca919 */ /* 0x000e220000002500 */
[----:B------:R-:W-:-:S03]  /*1460*/  @!P0 IMAD R22, R13, 0xc4, R22 ;  /* 0x000000c40d168824 */ /* 0x000fc600078e0216 */
[----:B------:R3:W5:Y:S01]  /*1470*/  @!P3 LDG.E.CONSTANT R12, [R24.64] ;  /* 0x00000004180cb981 */ /* 0x000762000c1e9900 */
[----:B------:R-:W-:Y:S01]  /*1480*/  @!P0 IMAD R22, R17, 0xe, R22 ;  /* 0x0000000e11168824 */ /* 0x000fe200078e0216 */
[----:B------:R-:W-:Y:S01]  /*1490*/  @!P1 IADD3 R17, R9, 0x1570, RZ ;  /* 0x0000157009119810 */ /* 0x000fe20007ffe0ff */
[----:B-1----:R-:W-:Y:S01]  /*14a0*/  @!P1 IMAD R23, R23, 0x1880, R0 ;  /* 0x0000188017179824 */ /* 0x002fe200078e0200 */
[----:B---3--:R-:W-:Y:S02]  /*14b0*/  @!P0 MOV R25, 0x4 ;  /* 0x0000000400198802 */ /* 0x008fe40000000f00 */
[----:B------:R-:W-:-:S03]  /*14c0*/  @!P1 SHF.R.S32.HI R17, RZ, 0x8, R17 ;  /* 0x00000008ff119819 */ /* 0x000fc60000011411 */
[----:B------:R-:W-:Y:S01]  /*14d0*/  @!P0 IMAD.WIDE R24, R22, R25, c[0x0][0x160] ;  /* 0x0000580016188625 */ /* 0x000fe200078e0219 */
[----:B------:R-:W-:Y:S02]  /*14e0*/  @!P1 IADD3 R22, R23, -0xf, RZ ;  /* 0xfffffff117169810 */ /* 0x000fe40007ffe0ff */
[----:B------:R-:W-:-:S03]  /*14f0*/  LEA.HI R27, R9, 0x9, RZ, 0x1c ;  /* 0x00000009091b7811 */ /* 0x000fc600078fe0ff */
[----:B------:R-:W-:Y:S01]  /*1500*/  @!P1 IMAD R22, R17, 0xc4, R22 ;  /* 0x000000c411169824 */ /* 0x000fe200078e0216 */
[----:B------:R-:W-:Y:S01]  /*1510*/  IADD3 R13, R9, 0x90, RZ ;  /* 0x00000090090d7810 */ /* 0x000fe20007ffe0ff */
[----:B------:R-:W-:Y:S01]  /*1520*/  HFMA2.MMA R17, -RZ, RZ, 0, 0 ;  /* 0x00000000ff117435 */ /* 0x000fe200000001ff */
[----:B------:R-:W-:Y:S01]  /*1530*/  LOP3.LUT R27, R27, 0xf, RZ, 0xc0, !PT ;  /* 0x0000000f1b1b7812 */ /* 0x000fe200078ec0ff */
[----:B------:R-:W-:Y:S01]  /*1540*/  @!P1 IMAD R22, R21, 0xe, R22 ;  /* 0x0000000e15169824 */ /* 0x000fe200078e0216 */
[----:B------:R-:W-:Y:S01]  /*1550*/  @!P2 IADD3 R21, R9, 0x1880, RZ ;  /* 0x000018800915a810 */ /* 0x000fe20007ffe0ff */
[----:B0-----:R-:W-:Y:S02]  /*1560*/  @!P2 IMAD R28, R28, 0x1880, R0 ;  /* 0x000018801c1ca824 */ /* 0x001fe400078e0200 */
[----:B------:R-:W-:Y:S01]  /*1570*/  @!P1 IMAD.MOV.U32 R23, RZ, RZ, 0x4 ;  /* 0x00000004ff179424 */ /* 0x000fe200078e00ff */
[----:B------:R-:W-:Y:S02]  /*1580*/  LOP3.LUT R13, R13, 0xf0, RZ, 0xc0, !PT ;  /* 0x000000f00d0d7812 */ /* 0x000fe400078ec0ff */
[----:B------:R-:W-:Y:S01]  /*1590*/  ISETP.NE.AND P3, PT, R27, RZ, PT ;  /* 0x000000ff1b00720c */ /* 0x000fe20003f65270 */
[----:B------:R-:W-:Y:S01]  /*15a0*/  @!P1 IMAD.WIDE R22, R22, R23, c[0x0][0x160] ;  /* 0x0000580016169625 */ /* 0x000fe200078e0217 */
[----:B------:R-:W-:-:S02]  /*15b0*/  @!P2 SHF.R.S32.HI R21, RZ, 0x8, R21 ;  /* 0x00000008ff15a819 */ /* 0x000fc40000011415 */
[----:B------:R-:W-:Y:S02]  /*15c0*/  @!P2 IADD3 R28, R28, -0xf, RZ ;  /* 0xfffffff11c1ca810 */ /* 0x000fe40007ffe0ff */
[----:B------:R-:W-:Y:S01]  /*15d0*/  ISETP.EQ.OR P3, PT, R13, 0xf0, !P3 ;  /* 0x000000f00d00780c */ /* 0x000fe20005f62670 */
[----:B------:R-:W-:Y:S01]  /*15e0*/  IMAD.MOV.U32 R13, RZ, RZ, RZ ;  /* 0x000000ffff0d7224 */ /* 0x000fe200078e00ff */
[----:B------:R0:W3:Y:S01]  /*15f0*/  @!P1 LDG.E.CONSTANT R17, [R22.64] ;  /* 0x0000000416119981 */ /* 0x0000e2000c1e9900 */
[----:B------:R-:W-:Y:S01]  /*1600*/  @!P2 IMAD R28, R21, 0xc4, R28 ;  /* 0x000000c4151ca824 */ /* 0x000fe200078e021c */
[----:B------:R-:W-:-:S03]  /*1610*/  LEA.HI R21, R9, 0x3, RZ, 0x1d ;  /* 0x0000000309157811 */ /* 0x000fc600078fe8ff */
[----:B------:R1:W3:Y:S01]  /*1620*/  @!P0 LDG.E.CONSTANT R13, [R24.64] ;  /* 0x00000004180d8981 */ /* 0x0002e2000c1e9900 */
[----:B------:R-:W-:Y:S02]  /*1630*/  LOP3.LUT P0, RZ, R21, 0x1e, RZ, 0xc0, !PT ;  /* 0x0000001e15ff7812 */ /* 0x000fe4000780c0ff */
[----:B0-----:R-:W-:-:S04]  /*1640*/  IADD3 R22, R9, 0x18, RZ ;  /* 0x0000001809167810 */ /* 0x001fc80007ffe0ff */
[----:B------:R-:W-:-:S04]  /*1650*/  LOP3.LUT R22, R22, 0xf0, RZ, 0xc0, !PT ;  /* 0x000000f016167812 */ /* 0x000fc800078ec0ff */
[----:B------:R-:W-:-:S04]  /*1660*/  ISETP.EQ.OR P0, PT, R22, 0xf0, !P0 ;  /* 0x000000f01600780c */ /* 0x000fc80004702670 */
[C---:B------:R-:W-:Y:S02]  /*1670*/  ISETP.EQ.OR P0, PT, R15.reuse, RZ, P0 ;  /* 0x000000ff0f00720c */ /* 0x040fe40000702670 */
[C---:B------:R-:W-:Y:S02]  /*1680*/  ISETP.EQ.OR P3, PT, R0.reuse, RZ, P3 ;  /* 0x000000ff0000720c */ /* 0x040fe40001f62670 */
[----:B------:R-:W-:Y:S02]  /*1690*/  ISETP.EQ.OR P0, PT, R15, 0xf, P0 ;  /* 0x0000000f0f00780c */ /* 0x000fe40000702670 */
[----:B------:R-:W-:-:S11]  /*16a0*/  ISETP.EQ.OR P3, PT, R0, 0xf, P3 ;  /* 0x0000000f0000780c */ /* 0x000fd60001f62670 */
[----:B------:R-:W0:Y:S04]  /*16b0*/  @!P0 S2R R22, SR_CTAID.X ;  /* 0x0000000000168919 */ /* 0x000e280000002500 */
[----:B------:R-:W2:Y:S01]  /*16c0*/  @!P3 S2R R29, SR_CTAID.X ;  /* 0x00000000001db919 */ /* 0x000ea20000002500 */
[----:B-1----:R-:W-:Y:S02]  /*16d0*/  @!P3 IADD3 R24, R9, 0x1b90, RZ ;  /* 0x00001b900918b810 */ /* 0x002fe40007ffe0ff */
[----:B------:R-:W-:Y:S02]  /*16e0*/  @!P0 LOP3.LUT R21, R21, 0x1f, RZ, 0xc0, !PT ;  /* 0x0000001f15158812 */ /* 0x000fe400078ec0ff */
[----:B------:R-:W-:Y:S01]  /*16f0*/  @!P3 SHF.R.S32.HI R24, RZ, 0x8, R24 ;  /* 0x00000008ff18b819 */ /* 0x000fe20000011418 */
[----:B0-----:R-:W-:Y:S01]  /*1700*/  @!P0 IMAD R22, R22, 0x1880, R15 ;  /* 0x0000188016168824 */ /* 0x001fe200078e020f */
[----:B------:R-:W-:Y:S01]  /*1710*/  @!P0 IADD3 R15, R9, 0x1d18, RZ ;  /* 0x00001d18090f8810 */ /* 0x000fe20007ffe0ff */
[----:B--2---:R-:W-:-:S03]  /*1720*/  @!P3 IMAD R29, R29, 0x1880, R0 ;  /* 0x000018801d1db824 */ /* 0x004fc600078e0200 */
[----:B------:R-:W-:Y:S02]  /*1730*/  @!P0 SHF.R.S32.HI R15, RZ, 0x8, R15 ;  /* 0x00000008ff0f8819 */ /* 0x000fe4000001140f */
[----:B------:R-:W-:Y:S02]  /*1740*/  @!P0 IADD3 R22, R22, -0xf, RZ ;  /* 0xfffffff116168810 */ /* 0x000fe40007ffe0ff */
[----:B------:R-:W-:-:S03]  /*1750*/  @!P3 IADD3 R29, R29, -0xf, RZ ;  /* 0xfffffff11d1db810 */ /* 0x000fc60007ffe0ff */
[----:B------:R-:W-:Y:S01]  /*1760*/  @!P0 IMAD R15, R15, 0xc4, R22 ;  /* 0x000000c40f0f8824 */ /* 0x000fe200078e0216 */
[----:B------:R-:W-:Y:S01]  /*1770*/  @!P0 SHF.R.U32.HI R22, RZ, 0x1, R21 ;  /* 0x00000001ff168819 */ /* 0x000fe20000011615 */
[----:B------:R-:W-:Y:S01]  /*1780*/  @!P3 IMAD R24, R24, 0xc4, R29 ;  /* 0x000000c41818b824 */ /* 0x000fe200078e021d */
[----:B------:R-:W-:Y:S01]  /*1790*/  @!P0 MOV R23, 0x4 ;  /* 0x0000000400178802 */ /* 0x000fe20000000f00 */
[----:B------:R-:W-:Y:S02]  /*17a0*/  @!P2 IMAD R28, R19, 0xe, R28 ;  /* 0x0000000e131ca824 */ /* 0x000fe400078e021c */
[----:B------:R-:W-:Y:S01]  /*17b0*/  @!P0 IMAD R22, R22, 0xe, R15 ;  /* 0x0000000e16168824 */ /* 0x000fe200078e020f */
[----:B------:R-:W-:Y:S01]  /*17c0*/  HFMA2.MMA R15, -RZ, RZ, 0, 0 ;  /* 0x00000000ff0f7435 */ /* 0x000fe200000001ff */
[----:B------:R-:W-:Y:S02]  /*17d0*/  @!P2 IMAD.MOV.U32 R29, RZ, RZ, 0x4 ;  /* 0x00000004ff1da424 */ /* 0x000fe400078e00ff */
[----:B------:R-:W-:-:S02]  /*17e0*/  @!P3 IMAD R24, R27, 0xe, R24 ;  /* 0x0000000e1b18b824 */ /* 0x000fc400078e0218 */
[----:B------:R-:W-:Y:S02]  /*17f0*/  @!P3 IMAD.MOV.U32 R25, RZ, RZ, 0x4 ;  /* 0x00000004ff19b424 */ /* 0x000fe400078e00ff */
[----:B------:R-:W-:Y:S02]  /*1800*/  IMAD.MOV.U32 R19, RZ, RZ, RZ ;  /* 0x000000ffff137224 */ /* 0x000fe400078e00ff */
[----:B------:R-:W-:Y:S02]  /*1810*/  IMAD.MOV.U32 R21, RZ, RZ, RZ ;  /* 0x000000ffff157224 */ /* 0x000fe400078e00ff */
[----:B------:R-:W-:-:S04]  /*1820*/  @!P2 IMAD.WIDE R28, R28, R29, c[0x0][0x160] ;  /* 0x000058001c1ca625 */ /* 0x000fc800078e021d */
[----:B------:R-:W-:Y:S01]  /*1830*/  @!P0 IMAD.WIDE R22, R22, R23, c[0x0][0x160] ;  /* 0x0000580016168625 */ /* 0x000fe200078e0217 */
[----:B------:R-:W2:Y:S03]  /*1840*/  @!P2 LDG.E.CONSTANT R19, [R28.64] ;  /* 0x000000041c13a981 */ /* 0x000ea6000c1e9900 */
[----:B------:R-:W-:Y:S01]  /*1850*/  @!P3 IMAD.WIDE R24, R24, R25, c[0x0][0x160] ;  /* 0x000058001818b625 */ /* 0x000fe200078e0219 */
[----:B------:R-:W2:Y:S04]  /*1860*/  @!P0 LDG.E.CONSTANT R15, [R22.64] ;  /* 0x00000004160f8981 */ /* 0x000ea8000c1e9900 */
[----:B------:R-:W2:Y:S04]  /*1870*/  @!P3 LDG.E.CONSTANT R21, [R24.64] ;  /* 0x000000041815b981 */ /* 0x000ea8000c1e9900 */
[----:B------:R0:W-:Y:S04]  /*1880*/  STS [R9.X4], R2 ;  /* 0x0000000209007388 */ /* 0x0001e80000004800 */
[----:B------:R0:W-:Y:S04]  /*1890*/  STS [R9.X4+0x620], R11 ;  /* 0x0006200b09007388 */ /* 0x0001e80000004800 */
[----:B------:R0:W-:Y:S04]  /*18a0*/  STS [R9.X4+0x1260], R5 ;  /* 0x0012600509007388 */ /* 0x0001e80000004800 */
[----:B------:R0:W-:Y:S04]  /*18b0*/  STS [R9.X4+0x1ea0], R26 ;  /* 0x001ea01a09007388 */ /* 0x0001e80000004800 */
[----:B----4-:R0:W-:Y:S04]  /*18c0*/  STS [R9.X4+0x2ae0], R18 ;  /* 0x002ae01209007388 */ /* 0x0101e80000004800 */
[----:B------:R0:W-:Y:S04]  /*18d0*/  STS [R9.X4+0xc40], R7 ;  /* 0x000c400709007388 */ /* 0x0001e80000004800 */
[----:B------:R0:W-:Y:S04]  /*18e0*/  STS [R9.X4+0x3720], R14 ;  /* 0x0037200e09007388 */ /* 0x0001e80000004800 */
[----:B------:R0:W-:Y:S04]  /*18f0*/  STS [R9.X4+0x4360], R10 ;  /* 0x0043600a09007388 */ /* 0x0001e80000004800 */
[----:B------:R0:W-:Y:S04]  /*1900*/  STS [R9.X4+0x4fa0], R8 ;  /* 0x004fa00809007388 */ /* 0x0001e80000004800 */
[----:B------:R0:W-:Y:S04]  /*1910*/  STS [R9.X4+0x1880], R3 ;  /* 0x0018800309007388 */ /* 0x0001e80000004800 */
[----:B------:R0:W-:Y:S01]  /*1920*/  STS [R9.X4+0x5be0], R6 ;  /* 0x005be00609007388 */ /* 0x0001e20000004800 */
[----:B------:R-:W-:Y:S01]  /*1930*/  ISETP.GT.AND P0, PT, R9, 0x15f, PT ;  /* 0x0000015f0900780c */ /* 0x000fe20003f04270 */
[----:B------:R-:W-:Y:S02]  /*1940*/  BSSY B0, `(.L_x_0) ;  /* 0x0000022000007945 */ /* 0x000fe40003800000 */
[----:B-----5:R0:W-:Y:S04]  /*1950*/  STS [R9.X4+0x24c0], R20 ;  /* 0x0024c01409007388 */ /* 0x0201e80000004800 */
[----:B------:R0:W-:Y:S04]  /*1960*/  STS [R9.X4+0x3100], R16 ;  /* 0x0031001009007388 */ /* 0x0001e80000004800 */
[----:B------:R0:W-:Y:S04]  /*1970*/  STS [R9.X4+0x6820], R4 ;  /* 0x0068200409007388 */ /* 0x0001e80000004800 */
[----:B------:R0:W-:Y:S04]  /*1980*/  STS [R9.X4+0x3d40], R12 ;  /* 0x003d400c09007388 */ /* 0x0001e80000004800 */
[----:B---3--:R0:W-:Y:S04]  /*1990*/  STS [R9.X4+0x55c0], R17 ;  /* 0x0055c01109007388 */ /* 0x0081e80000004800 */
[----:B------:R0:W-:Y:S04]  /*19a0*/  STS [R9.X4+0x4980], R13 ;  /* 0x0049800d09007388 */ /* 0x0001e80000004800 */
[----:B--2---:R0:W-:Y:S04]  /*19b0*/  STS [R9.X4+0x6200], R19 ;  /* 0x0062001309007388 */ /* 0x0041e80000004800 */
[----:B------:R0:W-:Y:S04]  /*19c0*/  STS [R9.X4+0x7460], R15 ;  /* 0x0074600f09007388 */ /* 0x0001e80000004800 */
[----:B------:R0:W-:Y:S01]  /*19d0*/  STS [R9.X4+0x6e40], R21 ;  /* 0x006e401509007388 */ /* 0x0001e20000004800 */
[----:B------:R-:W-:Y:S05]  /*19e0*/  @P0 BRA `(.L_x_1) ;  /* 0x0000017000000947 */ /* 0x000fea0003800000 */
[C---:B0-----:R-:W-:Y:S01]  /*19f0*/  LEA.HI R2, R9.reuse, 0xa, RZ, 0x1c ;  /* 0x0000000a09027811 */ /* 0x041fe200078fe0ff */
[----:B------:R-:W-:Y:S01]  /*1a00*/  BSSY B1, `(.L_x_2) ;  /* 0x0000014000017945 */ /* 0x000fe20003800000 */
[----:B------:R-:W-:Y:S01]  /*1a10*/  IADD3 R3, R9, 0xa0, RZ ;  /* 0x000000a009037810 */ /* 0x000fe20007ffe0ff */
[----:B------:R-:W-:Y:S01]  /*1a20*/  IMAD.MOV.U32 R4, RZ, RZ, RZ ;  /* 0x000000ffff047224 */ /* 0x000fe200078e00ff */
[----:B------:R-:W-:-:S02]  /*1a30*/  LOP3.LUT R2, R2, 0xf, RZ, 0xc0, !PT ;  /* 0x0000000f02027812 */ /* 0x000fc400078ec0ff */
[----:B------:R-:W-:Y:S02]  /*1a40*/  LOP3.LUT R3, R3, 0xf0, RZ, 0xc0, !PT ;  /* 0x000000f003037812 */ /* 0x000fe400078ec0ff */
[----:B------:R-:W-:-:S04]  /*1a50*/  ISETP.NE.AND P0, PT, R2, RZ, PT ;  /* 0x000000ff0200720c */ /* 0x000fc80003f05270 */
[----:B------:R-:W-:-:S04]  /*1a60*/  ISETP.EQ.OR P0, PT, R3, 0xf0, !P0 ;  /* 0x000000f00300780c */ /* 0x000fc80004702670 */
[----:B------:R-:W-:-:S04]  /*1a70*/  ISETP.EQ.OR P0, PT, R0, RZ, P0 ;  /* 0x000000ff0000720c */ /* 0x000fc80000702670 */
[----:B------:R-:W-:-:S13]  /*1a80*/  ISETP.EQ.OR P0, PT, R0, 0xf, P0 ;  /* 0x0000000f0000780c */ /* 0x000fda0000702670 */
[----:B------:R-:W-:Y:S05]  /*1a90*/  @P0 BRA `(.L_x_3) ;  /* 0x000000a000000947 */ /* 0x000fea0003800000 */
[----:B------:R-:W0:Y:S01]  /*1aa0*/  S2R R5, SR_CTAID.X ;  /* 0x0000000000057919 */ /* 0x000e220000002500 */
[----:B------:R-:W-:-:S04]  /*1ab0*/  IADD3 R3, R9, 0x1ea0, RZ ;  /* 0x00001ea009037810 */ /* 0x000fc80007ffe0ff */
[----:B------:R-:W-:Y:S01]  /*1ac0*/  SHF.R.S32.HI R3, RZ, 0x8, R3 ;  /* 0x00000008ff037819 */ /* 0x000fe20000011403 */
[----:B0-----:R-:W-:-:S05]  /*1ad0*/  IMAD R5, R5, 0x1880, R0 ;  /* 0x0000188005057824 */ /* 0x001fca00078e0200 */
[----:B------:R-:W-:-:S05]  /*1ae0*/  IADD3 R0, R5, -0xf, RZ ;  /* 0xfffffff105007810 */ /* 0x000fca0007ffe0ff */
[----:B------:R-:W-:Y:S02]  /*1af0*/  IMAD R3, R3, 0xc4, R0 ;  /* 0x000000c403037824 */ /* 0x000fe400078e0200 */
[----:B------:R-:W-:Y:S02]  /*1b00*/  IMAD.MOV.U32 R0, RZ, RZ, 0x4 ;  /* 0x00000004ff007424 */ /* 0x000fe400078e00ff */
[----:B------:R-:W-:-:S04]  /*1b10*/  IMAD R3, R2, 0xe, R3 ;  /* 0x0000000e02037824 */ /* 0x000fc800078e0203 */
[----:B------:R-:W-:-:S05]  /*1b20*/  IMAD.WIDE R2, R3, R0, c[0x0][0x160] ;  /* 0x0000580003027625 */ /* 0x000fca00078e0200 */
[----:B------:R0:W5:Y:S02]  /*1b30*/  LDG.E.CONSTANT R4, [R2.64] ;  /* 0x0000000402047981 */ /* 0x000164000c1e9900 */
.L_x_3:
[----:B------:R-:W-:Y:S05]  /*1b40*/  BSYNC B1 ;  /* 0x0000000000017941 */ /* 0x000fea0003800000 */
.L_x_2:
[----:B-----5:R1:W-:Y:S02]  /*1b50*/  STS [R9.X4+0x7a80], R4 ;  /* 0x007a800409007388 */ /* 0x0203e40000004800 */
.L_x_1:
[----:B------:R-:W-:Y:S05]  /*1b60*/  BSYNC B0 ;  /* 0x0000000000007941 */ /* 0x000fea0003800000 */
.L_x_0:
[----:B0-----:R-:W0:Y:S01]  /*1b70*/  S2R R2, SR_CTAID.X ;  /* 0x0000000000027919 */ /* 0x001e220000002500 */
[----:B------:R-:W-:Y:S02]  /*1b80*/  ISETP.GT.AND P0, PT, R9, 0x11f, PT ;  /* 0x0000011f0900780c */ /* 0x000fe40003f04270 */
[----:B------:R-:W-:-:S11]  /*1b90*/  MOV R3, 0x4 ;  /* 0x0000000400037802 */ /* 0x000fd60000000f00 */
[----:B01----:R-:W-:-:S04]  /*1ba0*/  @!P0 IMAD R4, R2, 0x120, R9 ;  /* 0x0000012002048824 */ /* 0x003fc800078e0209 */
[----:B------:R-:W-:-:S05]  /*1bb0*/  @!P0 IMAD.WIDE R4, R4, R3, c[0x0][0x168] ;  /* 0x00005a0004048625 */ /* 0x000fca00078e0203 */
[----:B------:R0:W2:Y:S01]  /*1bc0*/  @!P0 LDG.E.CONSTANT R22, [R4.64] ;  /* 0x0000000404168981 */ /* 0x0000a2000c1e9900 */
[----:B------:R-:W-:-:S04]  /*1bd0*/  IMAD.HI R25, R9, 0x5397829d, RZ ;  /* 0x5397829d09197827 */ /* 0x000fc800078e02ff */
[----:B------:R-:W-:Y:S01]  /*1be0*/  IMAD.MOV.U32 R8, RZ, RZ, RZ ;  /* 0x000000ffff087224 */ /* 0x000fe200078e00ff */
[----:B------:R-:W-:Y:S01]  /*1bf0*/  SHF.R.U32.HI R0, RZ, 0x1f, R25 ;  /* 0x0000001fff007819 */ /* 0x000fe20000011619 */
[----:B------:R-:W-:Y:S02]  /*1c00*/  IMAD.MOV.U32 R28, RZ, RZ, RZ ;  /* 0x000000ffff1c7224 */ /* 0x000fe400078e00ff */
[----:B------:R-:W-:Y:S01]  /*1c10*/  IMAD.HI R6, R9, -0x6db6db6d, R8 ;  /* 0x9249249309067827 */ /* 0x000fe200078e0208 */
[----:B------:R-:W-:-:S04]  /*1c20*/  LEA.HI.SX32 R25, R25, R0, 0x1b ;  /* 0x0000000019197211 */ /* 0x000fc800078fdaff */
[----:B------:R-:W-:Y:S01]  /*1c30*/  SHF.R.U32.HI R7, RZ, 0x1f, R6 ;  /* 0x0000001fff077819 */ /* 0x000fe20000011606 */
[----:B------:R-:W-:-:S03]  /*1c40*/  IMAD R29, R25, -0x62, R9 ;  /* 0xffffff9e191d7824 */ /* 0x000fc600078e0209 */
[----:B------:R-:W-:Y:S01]  /*1c50*/  LEA.HI.SX32 R6, R6, R7, 0x1e ;  /* 0x0000000706067211 */ /* 0x000fe200078ff2ff */
[----:B------:R-:W-:Y:S01]  /*1c60*/  IMAD.HI R0, R29, -0x6db6db6d, R28 ;  /* 0x924924931d007827 */ /* 0x000fe200078e021c */
[----:B------:R-:W-:-:S03]  /*1c70*/  LEA R28, R2, R25, 0x2 ;  /* 0x00000019021c7211 */ /* 0x000fc600078e10ff */
[----:B------:R-:W-:Y:S01]  /*1c80*/  IMAD R6, R6, -0x7, R9 ;  /* 0xfffffff906067824 */ /* 0x000fe200078e0209 */
[----:B0-----:R-:W-:Y:S01]  /*1c90*/  SHF.R.U32.HI R5, RZ, 0x1f, R0 ;  /* 0x0000001fff057819 */ /* 0x001fe20000011600 */
[----:B------:R-:W-:-:S03]  /*1ca0*/  IMAD R28, R28, 0x310, R29 ;  /* 0x000003101c1c7824 */ /* 0x000fc600078e021d */
[C---:B------:R-:W-:Y:S01]  /*1cb0*/  LEA R6, R25.reuse, R6, 0xa ;  /* 0x0000000619067211 */ /* 0x040fe200078e50ff */
[----:B------:R-:W-:Y:S01]  /*1cc0*/  IMAD.SHL.U32 R28, R28, 0x2, RZ ;  /* 0x000000021c1c7824 */ /* 0x000fe200078e00ff */
[----:B------:R-:W-:Y:S01]  /*1cd0*/  LEA.HI R5, R0, R5, RZ, 0x1e ;  /* 0x0000000500057211 */ /* 0x000fe200078ff0ff */
[----:B------:R-:W-:Y:S02]  /*1ce0*/  IMAD R0, R25, 0x120, RZ ;  /* 0x0000012019007824 */ /* 0x000fe400078e02ff */
[----:B------:R-:W-:-:S04]  /*1cf0*/  IMAD.WIDE R28, R28, R3, c[0x0][0x170] ;  /* 0x00005c001c1c7625 */ /* 0x000fc800078e0203 */
[----:B------:R-:W-:-:S04]  /*1d00*/  IMAD R5, R5, 0x8, R6 ;  /* 0x0000000805057824 */ /* 0x000fc800078e0206 */
[----:B------:R-:W-:Y:S01]  /*1d10*/  IMAD.SHL.U32 R24, R5, 0x2, RZ ;  /* 0x0000000205187824 */ /* 0x000fe200078e00ff */
[----:B--2---:R-:W-:Y:S04]  /*1d20*/  @!P0 STS [R9.X4+0x8000], R22 ;  /* 0x0080001609008388 */ /* 0x004fe80000004800 */
[----:B------:R-:W-:Y:S06]  /*1d30*/  BAR.SYNC 0x0 ;  /* 0x0000000000007b1d */ /* 0x000fec0000000000 */
[----:B------:R-:W-:Y:S04]  /*1d40*/  LDS.128 R4, [R0+0x8000] ;  /* 0x0080000000047984 */ /* 0x000fe80000000c00 */
[----:B------:R-:W0:Y:S04]  /*1d50*/  LDS.64 R16, [R24.X4] ;  /* 0x0000000018107984 */ /* 0x000e280000004a00 */
[----:B------:R-:W1:Y:S04]  /*1d60*/  LDS.64 R10, [R24.X4+0x8] ;  /* 0x00000800180a7984 */ /* 0x000e680000004a00 */
[----:B------:R-:W2:Y:S04]  /*1d70*/  LDS.64 R18, [R24.X4+0x40] ;  /* 0x0000400018127984 */ /* 0x000ea80000004a00 */
[----:B------:R-:W3:Y:S04]  /*1d80*/  LDS.128 R12, [R0+0x8010] ;  /* 0x00801000000c7984 */ /* 0x000ee80000000c00 */
[----:B------:R-:W4:Y:S01]  /*1d90*/  LDS.64 R20, [R24.X4+0x48] ;  /* 0x0000480018147984 */ /* 0x000f220000004a00 */
[----:B0-----:R-:W-:-:S02]  /*1da0*/  FFMA R16, R4, R16, RZ ;  /* 0x0000001004107223 */ /* 0x001fc400000000ff */
[----:B------:R-:W-:Y:S02]  /*1db0*/  FFMA R4, R4, R17, RZ ;  /* 0x0000001104047223 */ /* 0x000fe400000000ff */
[-C--:B------:R-:W-:Y:S02]  /*1dc0*/  FFMA R17, R17, R5.reuse, R16 ;  /* 0x0000000511117223 */ /* 0x080fe40000000010 */
[C---:B-1----:R-:W-:Y:S02]  /*1dd0*/  FFMA R8, R10.reuse, R5, R4 ;  /* 0x000000050a087223 */ /* 0x042fe40000000004 */
[----:B------:R-:W0:Y:S01]  /*1de0*/  LDS.64 R4, [R24.X4+0x80] ;  /* 0x0000800018047984 */ /* 0x000e220000004a00 */
[----:B------:R-:W-:Y:S02]  /*1df0*/  FFMA R22, R10, R6, R17 ;  /* 0x000000060a167223 */ /* 0x000fe40000000011 */
[----:B------:R-:W-:Y:S01]  /*1e00*/  FFMA R6, R6, R11, R8 ;  /* 0x0000000b06067223 */ /* 0x000fe20000000008 */
[----:B------:R-:W-:Y:S01]  /*1e10*/  LDS.64 R16, [R24.X4+0x400] ;  /* 0x0004000018107984 */ /* 0x000fe20000004a00 */
[----:B--2---:R-:W-:-:S02]  /*1e20*/  FFMA R18, R18, R7, R22 ;  /* 0x0000000712127223 */ /* 0x004fc40000000016 */
[-C--:B------:R-:W-:Y:S01]  /*1e30*/  FFMA R7, R7, R19.reuse, R6 ;  /* 0x0000001307077223 */ /* 0x080fe20000000006 */
[----:B------:R-:W1:Y:S01]  /*1e40*/  LDS.128 R8, [R0+0x8020] ;  /* 0x0080200000087984 */ /* 0x000e620000000c00 */
[C---:B---3--:R-:W-:Y:S02]  /*1e50*/  FFMA R18, R12.reuse, R19, R18 ;  /* 0x000000130c127223 */ /* 0x048fe40000000012 */
[----:B----4-:R-:W-:Y:S01]  /*1e60*/  FFMA R12, R12, R20, R7 ;  /* 0x000000140c0c7223 */ /* 0x010fe20000000007 */
[----:B------:R-:W2:Y:S01]  /*1e70*/  LDS.64 R22, [R24.X4+0x408] ;  /* 0x0004080018167984 */ /* 0x000ea20000004a00 */
[----:B------:R-:W-:Y:S02]  /*1e80*/  FFMA R7, R20, R13, R18 ;  /* 0x0000000d14077223 */ /* 0x000fe40000000012 */
[----:B------:R-:W-:Y:S01]  /*1e90*/  FFMA R12, R13, R21, R12 ;  /* 0x000000150d0c7223 */ /* 0x000fe2000000000c */
[----:B------:R-:W3:Y:S04]  /*1ea0*/  LDS.64 R18, [R24.X4+0x88] ;  /* 0x0000880018127984 */ /* 0x000ee80000004a00 */
[----:B------:R-:W-:Y:S01]  /*1eb0*/  LDS.64 R20, [R24.X4+0x440] ;  /* 0x0004400018147984 */ /* 0x000fe20000004a00 */
[----:B0-----:R-:W-:-:S02]  /*1ec0*/  FFMA R4, R4, R14, R7 ;  /* 0x0000000e04047223 */ /* 0x001fc40000000007 */
[-C--:B------:R-:W-:Y:S02]  /*1ed0*/  FFMA R27, R14, R5.reuse, R12 ;  /* 0x000000050e1b7223 */ /* 0x080fe4000000000c */
[----:B------:R-:W-:Y:S02]  /*1ee0*/  FFMA R13, R15, R5, R4 ;  /* 0x000000050f0d7223 */ /* 0x000fe40000000004 */
[----:B------:R-:W0:Y:S01]  /*1ef0*/  LDS.128 R4, [R0+0x8030] ;  /* 0x0080300000047984 */ /* 0x000e220000000c00 */
[----:B-1----:R-:W-:Y:S02]  /*1f00*/  FFMA R16, R16, R9, RZ ;  /* 0x0000000910107223 */ /* 0x002fe400000000ff */
[-C--:B------:R-:W-:Y:S02]  /*1f10*/  FFMA R12, R9, R17.reuse, RZ ;  /* 0x00000011090c7223 */ /* 0x080fe400000000ff */
[----:B------:R-:W-:Y:S02]  /*1f20*/  FFMA R9, R10, R17, R16 ;  /* 0x000000110a097223 */ /* 0x000fe40000000010 */
[----:B------:R-:W1:Y:S01]  /*1f30*/  LDS.64 R16, [R24.X4+0x448] ;  /* 0x0004480018107984 */ /* 0x000e620000004a00 */
[----:B--2---:R-:W-:-:S02]  /*1f40*/  FFMA R12, R22, R10, R12 ;  /* 0x0000000a160c7223 */ /* 0x004fc4000000000c */
[----:B------:R-:W-:Y:S02]  /*1f50*/  FFMA R9, R22, R11, R9 ;  /* 0x0000000b16097223 */ /* 0x000fe40000000009 */
[----:B------:R-:W-:Y:S02]  /*1f60*/  FFMA R11, R11, R23, R12 ;  /* 0x000000170b0b7223 */ /* 0x000fe4000000000c */
[C---:B---3--:R-:W-:Y:S01]  /*1f70*/  FFMA R27, R18.reuse, R15, R27 ;  /* 0x0000000f121b7223 */ /* 0x048fe2000000001b */
[----:B------:R-:W-:Y:S01]  /*1f80*/  LDS.64 R22, [R24.X4+0x800] ;  /* 0x0008000018167984 */ /* 0x000fe20000004a00 */
[----:B------:R-:W-:Y:S02]  /*1f90*/  FFMA R26, R18, R8, R13 ;  /* 0x00000008121a7223 */ /* 0x000fe4000000000d */
[----:B------:R-:W-:Y:S01]  /*1fa0*/  FFMA R27, R8, R19, R27 ;  /* 0x00000013081b7223 */ /* 0x000fe2000000001b */
[----:B------:R-:W2:Y:S04]  /*1fb0*/  LDS.128 R12, [R0+0x8040] ;  /* 0x00804000000c7984 */ /* 0x000ea80000000c00 */
[----:B------:R-:W3:Y:S01]  /*1fc0*/  LDS.64 R18, [R24.X4+0x808] ;  /* 0x0008080018127984 */ /* 0x000ee20000004a00 */
[----:B------:R-:W-:-:S05]  /*1fd0*/  FMNMX R27, RZ, R27, !PT ;  /* 0x0000001bff1b7209 */ /* 0x000fca0007800000 */
[----:B------:R-:W-:Y:S01]  /*1fe0*/  STG.E [R28.64+0x4], R27 ;  /* 0x0000041b1c007986 */ /* 0x000fe2000c101904 */
[C---:B0-----:R-:W-:Y:S02]  /*1ff0*/  FFMA R20, R4.reuse, R20, R9 ;  /* 0x0000001404147223 */ /* 0x041fe40000000009 */
[----:B------:R-:W-:Y:S02]  /*2000*/  FFMA R11, R4, R21, R11 ;  /* 0x00000015040b7223 */ /* 0x000fe4000000000b */
[-C--:B------:R-:W-:Y:S02]  /*2010*/  FFMA R21, R21, R5.reuse, R20 ;  /* 0x0000000515157223 */ /* 0x080fe40000000014 */
[C---:B-1----:R-:W-:Y:S02]  /*2020*/  FFMA R5, R16.reuse, R5, R11 ;  /* 0x0000000510057223 */ /* 0x042fe4000000000b */
[----:B------:R-:W0:Y:S01]  /*2030*/  LDS.128 R8, [R0+0x8050] ;  /* 0x0080500000087984 */ /* 0x000e220000000c00 */
[----:B------:R-:W-:-:S02]  /*2040*/  FFMA R20, R16, R6, R21 ;  /* 0x0000000610147223 */ /* 0x000fc40000000015 */
[----:B------:R-:W-:Y:S02]  /*2050*/  FFMA R6, R6, R17, R5 ;  /* 0x0000001106067223 */ /* 0x000fe40000000005 */
[----:B------:R-:W1:Y:S04]  /*2060*/  LDS.64 R4, [R24.X4+0x480] ;  /* 0x0004800018047984 */ /* 0x000e680000004a00 */
[----:B------:R-:W4:Y:S01]  /*2070*/  LDS.64 R16, [R24.X4+0x840] ;  /* 0x0008400018107984 */ /* 0x000f220000004a00 */
[----:B--2---:R-:W-:Y:S02]  /*2080*/  FFMA R22, R22, R14, RZ ;  /* 0x0000000e16167223 */ /* 0x004fe400000000ff */
[-C--:B------:R-:W-:Y:S02]  /*2090*/  FFMA R14, R14, R23.reuse, RZ ;  /* 0x000000170e0e7223 */ /* 0x080fe400000000ff */
[----:B------:R-:W-:-:S02]  /*20a0*/  FFMA R21, R15, R23, R22 ;  /* 0x000000170f157223 */ /* 0x000fc40000000016 */
[C---:B---3--:R-:W-:Y:S02]  /*20b0*/  FFMA R14, R18.reuse, R15, R14 ;  /* 0x0000000f120e7223 */ /* 0x048fe4000000000e */
[----:B0-----:R-:W-:Y:S02]  /*20c0*/  FFMA R21, R18, R8, R21 ;  /* 0x0000000812157223 */ /* 0x001fe40000000015 */
[----:B------:R-:W-:Y:S02]  /*20d0*/  FFMA R8, R8, R19, R14 ;  /* 0x0000001308087223 */ /* 0x000fe4000000000e */
[----:B------:R-:W0:Y:S01]  /*20e0*/  LDS.64 R18, [R24.X4+0x848] ;  /* 0x0008480018127984 */ /* 0x000e220000004a00 */
[----:B-1----:R-:W-:Y:S02]  /*20f0*/  FFMA R4, R4, R7, R20 ;  /* 0x0000000704047223 */ /* 0x002fe40000000014 */
[----:B------:R-:W-:Y:S01]  /*2100*/  FFMA R23, R7, R5, R6 ;  /* 0x0000000507177223 */ /* 0x000fe20000000006 */
[----:B------:R-:W1:Y:S01]  /*2110*/  LDS.64 R14, [R24.X4+0x488] ;  /* 0x00048800180e7984 */ /* 0x000e620000004a00 */
[----:B----4-:R-:W-:-:S02]  /*2120*/  FFMA R16, R16, R9, R21 ;  /* 0x0000000910107223 */ /* 0x010fc40000000015 */
[----:B------:R-:W-:Y:S01]  /*2130*/  FFMA R9, R9, R17, R8 ;  /* 0x0000001109097223 */ /* 0x000fe20000000008 */
[----:B------:R-:W-:Y:S01]  /*2140*/  LDS.64 R20, [R24.X4+0xc00] ;  /* 0x000c000018147984 */ /* 0x000fe20000004a00 */
[----:B------:R-:W-:Y:S02]  /*2150*/  FFMA R25, R12, R5, R4 ;  /* 0x000000050c197223 */ /* 0x000fe40000000004 */
[----:B------:R-:W-:Y:S01]  /*2160*/  FFMA R2, R10, R17, R16 ;  /* 0x000000110a027223 */ /* 0x000fe20000000010 */
[----:B------:R-:W2:Y:S04]  /*2170*/  LDS.128 R4, [R0+0x8060] ;  /* 0x0080600000047984 */ /* 0x000ea80000000c00 */
[----:B------:R-:W3:Y:S01]  /*2180*/  LDS.64 R16, [R24.X4+0x880] ;  /* 0x0008800018107984 */ /* 0x000ee20000004a00 */
[----:B0-----:R-:W-:-:S02]  /*2190*/  FFMA R10, R18, R10, R9 ;  /* 0x0000000a120a7223 */ /* 0x001fc40000000009 */
[----:B-1----:R-:W-:Y:S02]  /*21a0*/  FFMA R12, R12, R14, R23 ;  /* 0x0000000e0c0c7223 */ /* 0x002fe40000000017 */
[----:B------:R-:W-:Y:S02]  /*21b0*/  FFMA R23, R18, R11, R2 ;  /* 0x0000000b12177223 */ /* 0x000fe40000000002 */
[----:B------:R-:W-:Y:S02]  /*21c0*/  FFMA R2, R11, R19, R10 ;  /* 0x000000130b027223 */ /* 0x000fe4000000000a */
[----:B------:R-:W0:Y:S01]  /*21d0*/  LDS.128 R8, [R0+0x8070] ;  /* 0x0080700000087984 */ /* 0x000e220000000c00 */
[----:B------:R-:W-:Y:S01]  /*21e0*/  FFMA R25, R14, R13, R25 ;  /* 0x0000000d0e197223 */ /* 0x000fe20000000019 */
[----:B------:R-:W-:Y:S01]  /*21f0*/  FMNMX R14, RZ, R26, !PT ;  /* 0x0000001aff0e7209 */ /* 0x000fe20007800000 */
[----:B--2---:R-:W-:Y:S01]  /*2200*/  FFMA R20, R20, R7, RZ ;  /* 0x0000000714147223 */ /* 0x004fe200000000ff */
[----:B------:R-:W1:Y:S01]  /*2210*/  LDS.64 R18, [R24.X4+0xc08] ;  /* 0x000c080018127984 */ /* 0x000e620000004a00 */
[----:B------:R-:W-:Y:S01]  /*2220*/  FFMA R26, R13, R15, R12 ;  /* 0x0000000f0d1a7223 */ /* 0x000fe2000000000c */
[----:B------:R-:W-:Y:S01]  /*2230*/  FMNMX R25, RZ, R25, !PT ;  /* 0x00000019ff197209 */ /* 0x000fe20007800000 */
[C---:B---3--:R-:W-:Y:S01]  /*2240*/  FFMA R16, R4.reuse, R16, R23 ;  /* 0x0000001004107223 */ /* 0x048fe20000000017 */
[----:B------:R-:W-:Y:S01]  /*2250*/  STG.E [R28.64], R14 ;  /* 0x0000000e1c007986 */ /* 0x000fe2000c101904 */
[----:B------:R-:W-:-:S02]  /*2260*/  FFMA R4, R4, R17, R2 ;  /* 0x0000001104047223 */ /* 0x000fc40000000002 */
[----:B------:R-:W-:Y:S01]  /*2270*/  FFMA R7, R7, R21, RZ ;  /* 0x0000001507077223 */ /* 0x000fe200000000ff */
[----:B------:R-:W2:Y:S01]  /*2280*/  LDS.64 R22, [R24.X4+0x888] ;  /* 0x0008880018167984 */ /* 0x000ea20000004a00 */
[----:B------:R-:W-:-:S03]  /*2290*/  FFMA R17, R17, R5, R16 ;  /* 0x0000000511117223 */ /* 0x000fc60000000010 */
[----:B------:R-:W3:Y:S04]  /*22a0*/  LDS.64 R2, [R24.X4+0xc40] ;  /* 0x000c400018027984 */ /* 0x000ee80000004a00 */
[----:B------:R-:W-:Y:S01]  /*22b0*/  STG.E [R28.64+0x310], R25 ;  /* 0x000310191c007986 */ /* 0x000fe2000c101904 */
[----:B0-----:R-:W-:-:S03]  /*22c0*/  FFMA R12, R8, R21, R20 ;  /* 0x00000015080c7223 */ /* 0x001fc60000000014 */
[----:B------:R-:W0:Y:S01]  /*22d0*/  LDS.64 R20, [R24.X4+0xc48] ;  /* 0x000c480018147984 */ /* 0x000e220000004a00 */
[----:B-1----:R-:W-:Y:S02]  /*22e0*/  FFMA R8, R8, R18, R7 ;  /* 0x0000001208087223 */ /* 0x002fe40000000007 */
[----:B------:R-:W-:Y:S02]  /*22f0*/  FFMA R7, R18, R9, R12 ;  /* 0x0000000912077223 */ /* 0x000fe4000000000c */
[----:B------:R-:W1:Y:S01]  /*2300*/  LDS.128 R12, [R0+0x8080] ;  /* 0x00808000000c7984 */ /* 0x000e620000000c00 */
[----:B------:R-:W-:Y:S02]  /*2310*/  FFMA R8, R9, R19, R8 ;  /* 0x0000001309087223 */ /* 0x000fe40000000008 */
[C---:B--2---:R-:W-:Y:S01]  /*2320*/  FFMA R4, R22.reuse, R5, R4 ;  /* 0x0000000516047223 */ /* 0x044fe20000000004 */
[----:B------:R-:W-:Y:S01]  /*2330*/  LDS.64 R18, [R24.X4+0x1008] ;  /* 0x0010080018127984 */ /* 0x000fe20000004a00 */
[----:B------:R-:W-:-:S02]  /*2340*/  FFMA R22, R22, R6, R17 ;  /* 0x0000000616167223 */ /* 0x000fc40000000011 */
[----:B---3--:R-:W-:Y:S01]  /*2350*/  FFMA R2, R2, R10, R7 ;  /* 0x0000000a02027223 */ /* 0x008fe20000000007 */
[----:B------:R-:W-:Y:S01]  /*2360*/  LDS.64 R16, [R24.X4+0xc88] ;  /* 0x000c880018107984 */ /* 0x000fe20000004a00 */
[-C--:B------:R-:W-:Y:S01]  /*2370*/  FFMA R8, R10, R3.reuse, R8 ;  /* 0x000000030a087223 */ /* 0x080fe20000000008 */
[----:B------:R-:W-:Y:S01]  /*2380*/  FMNMX R22, RZ, R22, !PT ;  /* 0x00000016ff167209 */ /* 0x000fe20007800000 */
[----:B------:R-:W-:Y:S02]  /*2390*/  FFMA R3, R11, R3, R2 ;  /* 0x000000030b037223 */ /* 0x000fe40000000002 */
[----:B------:R-:W-:Y:S02]  /*23a0*/  FFMA R23, R6, R23, R4 ;  /* 0x0000001706177223 */ /* 0x000fe40000000004 */
[----:B------:R-:W-:Y:S04]  /*23b0*/  LDS.128 R4, [R0+0x8090] ;  /* 0x0080900000047984 */ /* 0x000fe80000000c00 */
[----:B------:R-:W-:Y:S01]  /*23c0*/  STG.E [R28.64+0x620], R22 ;  /* 0x000620161c007986 */ /* 0x000fe2000c101904 */
[----:B0-----:R-:W-:-:S03]  /*23d0*/  FFMA R2, R20, R11, R8 ;  /* 0x0000000b14027223 */ /* 0x001fc60000000008 */
[----:B------:R-:W0:Y:S04]  /*23e0*/  LDS.64 R10, [R24.X4+0xc80] ;  /* 0x000c8000180a7984 */ /* 0x000e280000004a00 */
[----:B------:R-:W2:Y:S01]  /*23f0*/  LDS.64 R8, [R24.X4+0x1000] ;  /* 0x0010000018087984 */ /* 0x000ea20000004a00 */
[----:B-1----:R-:W-:Y:S02]  /*2400*/  FFMA R20, R20, R12, R3 ;  /* 0x0000000c14147223 */ /* 0x002fe40000000003 */
[----:B------:R-:W-:Y:S01]  /*2410*/  FFMA R12, R12, R21, R2 ;  /* 0x000000150c0c7223 */ /* 0x000fe20000000002 */
[----:B------:R-:W-:Y:S01]  /*2420*/  FMNMX R21, RZ, R26, !PT ;  /* 0x0000001aff157209 */ /* 0x000fe20007800000 */
[----:B------:R-:W1:Y:S04]  /*2430*/  LDS.64 R2, [R24.X4+0x1040] ;  /* 0x0010400018027984 */ /* 0x000e680000004a00 */
[----:B------:R-:W-:Y:S01]  /*2440*/  STG.E [R28.64+0x314], R21 ;  /* 0x000314151c007986 */ /* 0x000fe2000c101904 */
[----:B0-----:R-:W-:-:S02]  /*2450*/  FFMA R10, R10, R13, R20 ;  /* 0x0000000d0a0a7223 */ /* 0x001fc40000000014 */
[----:B------:R-:W-:Y:S02]  /*2460*/  FFMA R13, R13, R11, R12 ;  /* 0x0000000b0d0d7223 */ /* 0x000fe4000000000c */
[C---:B--2---:R-:W-:Y:S02]  /*2470*/  FFMA R8, R4.reuse, R8, RZ ;  /* 0x0000000804087223 */ /* 0x044fe400000000ff */
[----:B------:R-:W-:Y:S02]  /*2480*/  FFMA R4, R4, R9, RZ ;  /* 0x0000000904047223 */ /* 0x000fe400000000ff */
[----:B------:R-:W-:Y:S02]  /*2490*/  FFMA R10, R14, R11, R10 ;  /* 0x0000000b0e0a7223 */ /* 0x000fe4000000000a */
[----:B------:R-:W-:Y:S02]  /*24a0*/  FFMA R14, R16, R14, R13 ;  /* 0x0000000e100e7223 */ /* 0x000fe4000000000d */
[----:B------:R-:W-:-:S02]  /*24b0*/  FFMA R9, R9, R5, R8 ;  /* 0x0000000509097223 */ /* 0x000fc40000000008 */
[----:B------:R-:W-:Y:S02]  /*24c0*/  FFMA R4, R18, R5, R4 ;  /* 0x0000000512047223 */ /* 0x000fe40000000004 */
[----:B------:R-:W-:Y:S02]  /*24d0*/  FFMA R20, R16, R15, R10 ;  /* 0x0000000f10147223 */ /* 0x000fe4000000000a */
[----:B------:R-:W-:Y:S02]  /*24e0*/  FFMA R16, R18, R6, R9 ;  /* 0x0000000612107223 */ /* 0x000fe40000000009 */
[----:B------:R-:W-:Y:S01]  /*24f0*/  FFMA R25, R15, R17, R14 ;  /* 0x000000110f197223 */ /* 0x000fe2000000000e */
[----:B------:R-:W0:Y:S01]  /*2500*/  LDS.128 R8, [R0+0x80a0] ;  /* 0x0080a00000087984 */ /* 0x000e220000000c00 */
[----:B------:R-:W-:Y:S01]  /*2510*/  FFMA R6, R6, R19, R4 ;  /* 0x0000001306067223 */ /* 0x000fe20000000004 */
[----:B------:R-:W-:Y:S01]  /*2520*/  FMNMX R20, RZ, R20, !PT ;  /* 0x00000014ff147209 */ /* 0x000fe20007800000 */
[----:B-1----:R-:W-:Y:S01]  /*2530*/  FFMA R2, R2, R7, R16 ;  /* 0x0000000702027223 */ /* 0x002fe20000000010 */
[----:B------:R-:W-:Y:S01]  /*2540*/  LDS.128 R12, [R0+0x80b0] ;  /* 0x0080b000000c7984 */ /* 0x000fe20000000c00 */
[----:B------:R-:W-:Y:S01]  /*2550*/  FFMA R7, R7, R3, R6 ;  /* 0x0000000307077223 */ /* 0x000fe20000000006 */
[----:B------:R-:W-:-:S02]  /*2560*/  FMNMX R25, RZ, R25, !PT ;  /* 0x00000019ff197209 */ /* 0x000fc40007800000 */
[----:B------:R-:W1:Y:S04]  /*2570*/  LDS.64 R4, [R24.X4+0x1400] ;  /* 0x0014000018047984 */ /* 0x000e680000004a00 */
[----:B------:R-:W2:Y:S04]  /*2580*/  LDS.64 R18, [R24.X4+0x1048] ;  /* 0x0010480018127984 */ /* 0x000ea80000004a00 */
[----:B------:R-:W3:Y:S04]  /*2590*/  LDS.64 R16, [R24.X4+0x1408] ;  /* 0x0014080018107984 */ /* 0x000ee80000004a00 */
[----:B------:R-:W-:Y:S04]  /*25a0*/  STG.E [R28.64+0x930], R20 ;  /* 0x000930141c007986 */ /* 0x000fe8000c101904 */
[----:B------:R-:W-:Y:S01]  /*25b0*/  STG.E [R28.64+0x934], R25 ;  /* 0x000934191c007986 */ /* 0x000fe2000c101904 */
[----:B0-----:R-:W-:-:S02]  /*25c0*/  FFMA R2, R8, R3, R2 ;  /* 0x0000000308027223 */ /* 0x001fc40000000002 */
[----:B-1----:R-:W-:Y:S02]  /*25d0*/  FFMA R4, R4, R13, RZ ;  /* 0x0000000d04047223 */ /* 0x002fe400000000ff */
[-C--:B------:R-:W-:Y:S02]  /*25e0*/  FFMA R3, R13, R5.reuse, RZ ;  /* 0x000000050d037223 */ /* 0x080fe400000000ff */
[----:B--2---:R-:W-:Y:S02]  /*25f0*/  FFMA R8, R8, R18, R7 ;  /* 0x0000001208087223 */ /* 0x004fe40000000007 */
[----:B------:R-:W-:Y:S02]  /*2600*/  FFMA R4, R14, R5, R4 ;  /* 0x000000050e047223 */ /* 0x000fe40000000004 */
[----:B------:R-:W-:Y:S02]  /*2610*/  FFMA R13, R18, R9, R2 ;  /* 0x00000009120d7223 */ /* 0x000fe40000000002 */
[----:B------:R-:W-:-:S02]  /*2620*/  FFMA R21, R9, R19, R8 ;  /* 0x0000001309157223 */ /* 0x000fc40000000008 */
[C---:B---3--:R-:W-:Y:S01]  /*2630*/  FFMA R14, R16.reuse, R14, R3 ;  /* 0x0000000e100e7223 */ /* 0x048fe20000000003 */
[----:B------:R-:W0:Y:S01]  /*2640*/  LDS.64 R8, [R24.X4+0x1080] ;  /* 0x0010800018087984 */ /* 0x000e220000004a00 */
[----:B------:R-:W-:Y:S01]  /*2650*/  FFMA R27, R16, R15, R4 ;  /* 0x0000000f101b7223 */ /* 0x000fe20000000004 */
[----:B------:R-:W-:Y:S01]  /*2660*/  FMNMX R16, RZ, R23, !PT ;  /* 0x00000017ff107209 */ /* 0x000fe20007800000 */
[----:B------:R-:W-:Y:S01]  /*2670*/  FFMA R17, R15, R17, R14 ;  /* 0x000000110f117223 */ /* 0x000fe2000000000e */
[----:B------:R-:W-:Y:S04]  /*2680*/  LDS.128 R4, [R0+0x80c0] ;  /* 0x0080c00000047984 */ /* 0x000fe80000000c00 */
[----:B------:R-:W1:Y:S04]  /*2690*/  LDS.64 R18, [R24.X4+0x1440] ;  /* 0x0014400018127984 */ /* 0x000e680000004a00 */
[----:B------:R-:W2:Y:S04]  /*26a0*/  LDS.64 R14, [R24.X4+0x1088] ;  /* 0x00108800180e7984 */ /* 0x000ea80000004a00 */
[----:B------:R-:W3:Y:S04]  /*26b0*/  LDS.64 R2, [R24.X4+0x1448] ;  /* 0x0014480018027984 */ /* 0x000ee80000004a00 */
[----:B------:R-:W-:Y:S01]  /*26c0*/  STG.E [R28.64+0x624], R16 ;  /* 0x000624101c007986 */ /* 0x000fe2000c101904 */
[----:B0-----:R-:W-:-:S02]  /*26d0*/  FFMA R8, R8, R10, R13 ;  /* 0x0000000a08087223 */ /* 0x001fc4000000000d */
[-C--:B------:R-:W-:Y:S02]  /*26e0*/  FFMA R21, R10, R9.reuse, R21 ;  /* 0x000000090a157223 */ /* 0x080fe40000000015 */
[----:B------:R-:W-:Y:S02]  /*26f0*/  FFMA R23, R11, R9, R8 ;  /* 0x000000090b177223 */ /* 0x000fe40000000008 */
[C---:B-1----:R-:W-:Y:S02]  /*2700*/  FFMA R17, R4.reuse, R19, R17 ;  /* 0x0000001304117223 */ /* 0x042fe40000000011 */
[----:B------:R-:W-:Y:S02]  /*2710*/  FFMA R18, R4, R18, R27 ;  /* 0x0000001204127223 */ /* 0x000fe4000000001b */
[----:B--2---:R-:W-:Y:S02]  /*2720*/  FFMA R21, R14, R11, R21 ;  /* 0x0000000b0e157223 */ /* 0x004fe40000000015 */
[-C--:B------:R-:W-:Y:S01]  /*2730*/  FFMA R19, R19, R5.reuse, R18 ;  /* 0x0000000513137223 */ /* 0x080fe20000000012 */
[----:B------:R-:W-:Y:S01]  /*2740*/  LDS.128 R8, [R0+0x80d0] ;  /* 0x0080d00000087984 */ /* 0x000fe20000000c00 */
[----:B---3--:R-:W-:-:S02]  /*2750*/  FFMA R13, R2, R5, R17 ;  /* 0x00000005020d7223 */ /* 0x008fc40000000011 */
[----:B------:R-:W-:Y:S01]  /*2760*/  FFMA R26, R2, R6, R19 ;  /* 0x00000006021a7223 */ /* 0x000fe20000000013 */
[----:B------:R-:W0:Y:S01]  /*2770*/  LDS.64 R16, [R24.X4+0x1800] ;  /* 0x0018000018107984 */ /* 0x000e220000004a00 */
[----:B------:R-:W-:Y:S02]  /*2780*/  FFMA R23, R14, R12, R23 ;  /* 0x0000000c0e177223 */ /* 0x000fe40000000017 */
[----:B------:R-:W-:Y:S01]  /*2790*/  FFMA R22, R12, R15, R21 ;  /* 0x0000000f0c167223 */ /* 0x000fe20000000015 */
[----:B------:R-:W1:Y:S01]  /*27a0*/  LDS.64 R4, [R24.X4+0x1480] ;  /* 0x0014800018047984 */ /* 0x000e620000004a00 */
[----:B------:R-:W-:Y:S01]  /*27b0*/  FFMA R6, R6, R3, R13 ;  /* 0x0000000306067223 */ /* 0x000fe2000000000d */
[----:B------:R-:W-:Y:S02]  /*27c0*/  FMNMX R23, RZ, R23, !PT ;  /* 0x00000017ff177209 */ /* 0x000fe40007800000 */
[----:B------:R-:W2:Y:S01]  /*27d0*/  LDS.64 R18, [R24.X4+0x1808] ;  /* 0x0018080018127984 */ /* 0x000ea20000004a00 */
[----:B------:R-:W-:-:S03]  /*27e0*/  FMNMX R27, RZ, R22, !PT ;  /* 0x00000016ff1b7209 */ /* 0x000fc60007800000 */
[----:B------:R-:W3:Y:S04]  /*27f0*/  LDS.128 R12, [R0+0x80e0] ;  /* 0x0080e000000c7984 */ /* 0x000ee80000000c00 */
[----:B------:R-:W4:Y:S04]  /*2800*/  LDS.64 R20, [R24.X4+0x1488] ;  /* 0x0014880018147984 */ /* 0x000f280000004a00 */
[----:B------:R-:W5:Y:S04]  /*2810*/  LDS.64 R2, [R24.X4+0x1840] ;  /* 0x0018400018027984 */ /* 0x000f680000004a00 */
[----:B------:R0:W-:Y:S04]  /*2820*/  STG.E [R28.64+0xc40], R23 ;  /* 0x000c40171c007986 */ /* 0x0001e8000c101904 */
[----:B------:R-:W-:Y:S01]  /*2830*/  STG.E [R28.64+0xc44], R27 ;  /* 0x000c441b1c007986 */ /* 0x000fe2000c101904 */
[----:B0-----:R-:W-:-:S02]  /*2840*/  FFMA R16, R16, R10, RZ ;  /* 0x0000000a10107223 */ /* 0x001fc400000000ff */
[----:B------:R-:W-:Y:S02]  /*2850*/  FFMA R10, R10, R17, RZ ;  /* 0x000000110a0a7223 */ /* 0x000fe400000000ff */
[----:B-1----:R-:W-:Y:S02]  /*2860*/  FFMA R4, R4, R7, R26 ;  /* 0x0000000704047223 */ /* 0x002fe4000000001a */
[----:B------:R-:W-:Y:S02]  /*2870*/  FFMA R7, R7, R5, R6 ;  /* 0x0000000507077223 */ /* 0x000fe40000000006 */
[----:B------:R-:W-:Y:S02]  /*2880*/  FFMA R17, R11, R17, R16 ;  /* 0x000000110b117223 */ /* 0x000fe40000000010 */
[----:B--2---:R-:W-:Y:S02]  /*2890*/  FFMA R6, R18, R11, R10 ;  /* 0x0000000b12067223 */ /* 0x004fe4000000000a */
[----:B------:R-:W-:-:S02]  /*28a0*/  FFMA R10, R8, R5, R4 ;  /* 0x00000005080a7223 */ /* 0x000fc40000000004 */
[----:B---3--:R-:W-:Y:S02]  /*28b0*/  FFMA R11, R18, R12, R17 ;  /* 0x0000000c120b7223 */ /* 0x008fe40000000011 */
[----:B----4-:R-:W-:Y:S01]  /*28c0*/  FFMA R8, R8, R20, R7 ;  /* 0x0000001408087223 */ /* 0x010fe20000000007 */
[----:B------:R-:W0:Y:S01]  /*28d0*/  LDS.64 R16, [R24.X4+0x1848] ;  /* 0x0018480018107984 */ /* 0x000e220000004a00 */
[----:B------:R-:W-:Y:S02]  /*28e0*/  FFMA R12, R12, R19, R6 ;  /* 0x000000130c0c7223 */ /* 0x000fe40000000006 */
[----:B------:R-:W-:Y:S01]  /*28f0*/  FFMA R20, R20, R9, R10 ;  /* 0x0000000914147223 */ /* 0x000fe2000000000a */
[----:B------:R-:W-:Y:S01]  /*2900*/  LDS.128 R4, [R0+0x80f0] ;  /* 0x0080f00000047984 */ /* 0x000fe20000000c00 */
[----:B------:R-:W-:Y:S02]  /*2910*/  FFMA R21, R9, R21, R8 ;  /* 0x0000001509157223 */ /* 0x000fe40000000008 */
[----:B-----5:R-:W-:Y:S01]  /*2920*/  FFMA R2, R2, R13, R11 ;  /* 0x0000000d02027223 */ /* 0x020fe2000000000b */
[----:B------:R-:W1:Y:S01]  /*2930*/  LDS.64 R18, [R24.X4+0x1c00] ;  /* 0x001c000018127984 */ /* 0x000e620000004a00 */
[-C--:B------:R-:W-:Y:S01]  /*2940*/  FFMA R25, R13, R3.reuse, R12 ;  /* 0x000000030d197223 */ /* 0x080fe2000000000c */
[----:B------:R-:W-:Y:S01]  /*2950*/  FMNMX R20, RZ, R20, !PT ;  /* 0x00000014ff147209 */ /* 0x000fe20007800000 */
[----:B------:R-:W-:Y:S01]  /*2960*/  FFMA R23, R14, R3, R2 ;  /* 0x000000030e177223 */ /* 0x000fe20000000002 */
[----:B------:R-:W2:Y:S01]  /*2970*/  LDS.128 R8, [R0+0x8100] ;  /* 0x0081000000087984 */ /* 0x000ea20000000c00 */
[----:B------:R-:W-:-:S03]  /*2980*/  FMNMX R21, RZ, R21, !PT ;  /* 0x00000015ff157209 */ /* 0x000fc60007800000 */
[----:B------:R-:W3:Y:S04]  /*2990*/  LDS.64 R12, [R24.X4+0x1c08] ;  /* 0x001c0800180c7984 */ /* 0x000ee80000004a00 */
[----:B------:R-:W4:Y:S04]  /*29a0*/  LDS.64 R2, [R24.X4+0x1c40] ;  /* 0x001c400018027984 */ /* 0x000f280000004a00 */
[----:B------:R-:W-:Y:S04]  /*29b0*/  STG.E [R28.64+0xf50], R20 ;  /* 0x000f50141c007986 */ /* 0x000fe8000c101904 */
[----:B------:R-:W-:Y:S01]  /*29c0*/  STG.E [R28.64+0xf54], R21 ;  /* 0x000f54151c007986 */ /* 0x000fe2000c101904 */
[----:B0-----:R-:W-:-:S02]  /*29d0*/  FFMA R14, R16, R14, R25 ;  /* 0x0000000e100e7223 */ /* 0x001fc40000000019 */
[----:B-1----:R-:W-:Y:S02]  /*29e0*/  FFMA R18, R18, R7, RZ ;  /* 0x0000000712127223 */ /* 0x002fe400000000ff */
[-C--:B------:R-:W-:Y:S02]  /*29f0*/  FFMA R7, R7, R19.reuse, RZ ;  /* 0x0000001307077223 */ /* 0x080fe400000000ff */
[----:B--2---:R-:W-:Y:S02]  /*2a00*/  FFMA R25, R8, R19, R18 ;  /* 0x0000001308197223 */ /* 0x004fe40000000012 */
[----:B------:R-:W0:Y:S02]  /*2a10*/  LDS.64 R18, [R24.X4+0x1c48] ;  /* 0x001c480018127984 */ /* 0x000e240000004a00 */
[----:B---3--:R-:W-:Y:S02]  /*2a20*/  FFMA R25, R12, R9, R25 ;  /* 0x000000090c197223 */ /* 0x008fe40000000019 */
[----:B------:R-:W-:-:S02]  /*2a30*/  FFMA R8, R8, R12, R7 ;  /* 0x0000000c08087223 */ /* 0x000fc40000000007 */
[----:B------:R-:W-:Y:S02]  /*2a40*/  FFMA R7, R16, R15, R23 ;  /* 0x0000000f10077223 */ /* 0x000fe40000000017 */
[----:B----4-:R-:W-:Y:S02]  /*2a50*/  FFMA R2, R2, R10, R25 ;  /* 0x0000000a02027223 */ /* 0x010fe40000000019 */
[----:B------:R-:W-:Y:S02]  /*2a60*/  FFMA R8, R9, R13, R8 ;  /* 0x0000000d09087223 */ /* 0x000fe40000000008 */
[----:B------:R-:W-:Y:S02]  /*2a70*/  FFMA R23, R15, R17, R14 ;  /* 0x000000110f177223 */ /* 0x000fe4000000000e */
[----:B------:R-:W1:Y:S01]  /*2a80*/  LDS.128 R12, [R0+0x8110] ;  /* 0x00811000000c7984 */ /* 0x000e620000000c00 */
[-C--:B------:R-:W-:Y:S02]  /*2a90*/  FFMA R26, R10, R3.reuse, R8 ;  /* 0x000000030a1a7223 */ /* 0x080fe40000000008 */
[----:B------:R-:W-:Y:S01]  /*2aa0*/  FFMA R25, R11, R3, R2 ;  /* 0x000000030b197223 */ /* 0x000fe20000000002 */
[----:B------:R-:W2:Y:S04]  /*2ab0*/  LDS.64 R8, [R24.X4+0x1880] ;  /* 0x0018800018087984 */ /* 0x000ea80000004a00 */
[----:B------:R-:W3:Y:S04]  /*2ac0*/  LDS.64 R2, [R24.X4+0x1c80] ;  /* 0x001c800018027984 */ /* 0x000ee80000004a00 */
[----:B------:R-:W4:Y:S01]  /*2ad0*/  LDS.64 R16, [R24.X4+0x1c88] ;  /* 0x001c880018107984 */ /* 0x000f220000004a00 */
[----:B0-----:R-:W-:-:S03]  /*2ae0*/  FFMA R26, R18, R11, R26 ;  /* 0x0000000b121a7223 */ /* 0x001fc6000000001a */
[----:B------:R-:W0:Y:S01]  /*2af0*/  LDS.64 R10, [R24.X4+0x1888] ;  /* 0x00188800180a7984 */ /* 0x000e220000004a00 */
[----:B-1----:R-:W-:Y:S02]  /*2b00*/  FFMA R25, R18, R12, R25 ;  /* 0x0000000c12197223 */ /* 0x002fe40000000019 */
[----:B------:R-:W-:Y:S02]  /*2b10*/  FFMA R26, R12, R19, R26 ;  /* 0x000000130c1a7223 */ /* 0x000fe4000000001a */
[C---:B--2---:R-:W-:Y:S02]  /*2b20*/  FFMA R8, R4.reuse, R8, R7 ;  /* 0x0000000804087223 */ /* 0x044fe40000000007 */
[----:B------:R-:W-:Y:S02]  /*2b30*/  FFMA R23, R4, R9, R23 ;  /* 0x0000000904177223 */ /* 0x000fe40000000017 */
[----:B---3--:R-:W-:Y:S02]  /*2b40*/  FFMA R2, R2, R13, R25 ;  /* 0x0000000d02027223 */ /* 0x008fe40000000019 */
[----:B------:R-:W-:-:S02]  /*2b50*/  FFMA R13, R13, R3, R26 ;  /* 0x000000030d0d7223 */ /* 0x000fc4000000001a */
[----:B------:R-:W-:Y:S02]  /*2b60*/  FFMA R2, R14, R3, R2 ;  /* 0x000000030e027223 */ /* 0x000fe40000000002 */
[----:B------:R-:W-:Y:S02]  /*2b70*/  FFMA R9, R9, R5, R8 ;  /* 0x0000000509097223 */ /* 0x000fe40000000008 */
[C---:B----4-:R-:W-:Y:S02]  /*2b80*/  FFMA R14, R16.reuse, R14, R13 ;  /* 0x0000000e100e7223 */ /* 0x050fe4000000000d */
[----:B------:R-:W-:Y:S02]  /*2b90*/  FFMA R2, R16, R15, R2 ;  /* 0x0000000f10027223 */ /* 0x000fe40000000002 */
[----:B------:R-:W-:-:S03]  /*2ba0*/  FFMA R14, R15, R17, R14 ;  /* 0x000000110f0e7223 */ /* 0x000fc6000000000e */
[----:B------:R-:W-:Y:S01]  /*2bb0*/  FMNMX R3, RZ, R2, !PT ;  /* 0x00000002ff037209 */ /* 0x000fe20007800000 */
[C---:B0-----:R-:W-:Y:S01]  /*2bc0*/  FFMA R23, R10.reuse, R5, R23 ;  /* 0x000000050a177223 */ /* 0x041fe20000000017 */
[----:B------:R-:W-:Y:S01]  /*2bd0*/  FMNMX R5, RZ, R14, !PT ;  /* 0x0000000eff057209 */ /* 0x000fe20007800000 */
[----:B------:R-:W-:Y:S02]  /*2be0*/  FFMA R9, R10, R6, R9 ;  /* 0x000000060a097223 */ /* 0x000fe40000000009 */
[----:B------:R-:W-:Y:S01]  /*2bf0*/  STG.E [R28.64+0x1570], R3 ;  /* 0x001570031c007986 */ /* 0x000fe2000c101904 */
[----:B------:R-:W-:Y:S02]  /*2c00*/  FFMA R11, R6, R11, R23 ;  /* 0x0000000b060b7223 */ /* 0x000fe40000000017 */
[----:B------:R-:W-:Y:S01]  /*2c10*/  FMNMX R9, RZ, R9, !PT ;  /* 0x00000009ff097209 */ /* 0x000fe20007800000 */
[----:B------:R-:W-:Y:S02]  /*2c20*/  STG.E [R28.64+0x1574], R5 ;  /* 0x001574051c007986 */ /* 0x000fe4000c101904 */
[----:B------:R-:W-:-:S02]  /*2c30*/  FMNMX R11, RZ, R11, !PT ;  /* 0x0000000bff0b7209 */ /* 0x000fc40007800000 */
[----:B------:R-:W-:Y:S04]  /*2c40*/  STG.E [R28.64+0x1260], R9 ;  /* 0x001260091c007986 */ /* 0x000fe8000c101904 */
[----:B------:R-:W-:Y:S01]  /*2c50*/  STG.E [R28.64+0x1264], R11 ;  /* 0x0012640b1c007986 */ /* 0x000fe2000c101904 */
[----:B------:R-:W-:Y:S05]  /*2c60*/  EXIT ;  /* 0x000000000000794d */ /* 0x000fea0003800000 */
.L_x_4:
[----:B------:R-:W-:-:S00]  /*2c70*/  BRA `(.L_x_4) ;  /* 0xfffffff000007947 */ /* 0x000fc0000383ffff */
[----:B------:R-:W-:-:S00]  /*2c80*/  NOP ;  /* 0x0000000000007918 */ /* 0x000fc00000000000 */
[----:B------:R-:W-:-:S00]  /*2c90*/  NOP ;  /* 0x0000000000007918 */ /* 0x000fc00000000000 */
[----:B------:R-:W-:-:S00]  /*2ca0*/  NOP ;  /* 0x0000000000007918 */ /* 0x000fc00000000000 */
[----:B------:R-:W-:-:S00]  /*2cb0*/  NOP ;  /* 0x0000000000007918 */ /* 0x000fc00000000000 */
[----:B------:R-:W-:-:S00]  /*2cc0*/  NOP ;  /* 0x0000000000007918 */ /* 0x000fc00000000000 */
[----:B------:R-:W-:-:S00]  /*2cd0*/  NOP ;  /* 0x0000000000007918 */ /* 0x000fc00000000000 */
[----:B------:R-:W-:-:S00]  /*2ce0*/  NOP ;  /* 0x0000000000007918 */ /* 0x000fc00000000000 */
[----:B------:R-:W-:-:S00]  /*2cf0*/  NOP ;  /* 0x0000000000007918 */ /* 0x000fc00000000000 */
.L_x_5:


//--------------------- .nv.shared.candidate1     --------------------------
	.section	.nv.shared.candidate1,"aw",@nobits
	.align	4
.nv.shared.candidate1:
	.zero		33920
